//
// Generated by NVIDIA NVVM Compiler
//
// Compiler Build ID: CL-36424714
// Cuda compilation tools, release 13.0, V13.0.88
// Based on NVVM 20.0.0
//

.version 9.0
.target sm_100
.address_size 64

	// .globl	_Z6ezinctiPfS_S_

.visible .entry _Z6ezinctiPfS_S_(
	.param .u32 _Z6ezinctiPfS_S__param_0,
	.param .u64 .ptr .align 1 _Z6ezinctiPfS_S__param_1,
	.param .u64 .ptr .align 1 _Z6ezinctiPfS_S__param_2,
	.param .u64 .ptr .align 1 _Z6ezinctiPfS_S__param_3
)
{
	.reg .pred 	%p<5>;
	.reg .b32 	%r<15>;
	.reg .b32 	%f<12>;
	.reg .b64 	%rd<14>;
	.reg .b64 	%fd<4>;

	ld.param.u32 	%r9, [_Z6ezinctiPfS_S__param_0];
	ld.param.u64 	%rd5, [_Z6ezinctiPfS_S__param_1];
	ld.param.u64 	%rd4, [_Z6ezinctiPfS_S__param_2];
	ld.param.u64 	%rd6, [_Z6ezinctiPfS_S__param_3];
	cvta.to.global.u64 	%rd1, %rd5;
	cvta.to.global.u64 	%rd2, %rd6;
	mov.u32 	%r10, %ctaid.x;
	mov.u32 	%r1, %ntid.x;
	mul.lo.s32 	%r2, %r10, %r1;
	mov.u32 	%r3, %tid.x;
	add.s32 	%r4, %r2, %r3;
	add.s32 	%r14, %r4, 1;
	setp.ge.s32 	%p1, %r14, %r9;
	@%p1 bra 	$L__BB0_3;
	mov.u32 	%r11, %nctaid.x;
	mul.lo.s32 	%r6, %r1, %r11;
	cvta.to.global.u64 	%rd3, %rd4;
$L__BB0_2:
	mul.wide.s32 	%rd7, %r14, 4;
	add.s64 	%rd8, %rd3, %rd7;
	ld.global.f32 	%f1, [%rd8+-4];
	ld.global.f32 	%f2, [%rd8];
	sub.f32 	%f3, %f1, %f2;
	cvt.f64.f32 	%fd1, %f3;
	add.s64 	%rd9, %rd1, %rd7;
	ld.global.f32 	%f4, [%rd9];
	cvt.f64.f32 	%fd2, %f4;
	fma.rn.f64 	%fd3, %fd1, 0d3FE0000000000000, %fd2;
	cvt.rn.f32.f64 	%f5, %fd3;
	st.global.f32 	[%rd9], %f5;
	add.s32 	%r14, %r14, %r6;
	setp.lt.s32 	%p2, %r14, %r9;
	@%p2 bra 	$L__BB0_2;
$L__BB0_3:
	neg.s32 	%r12, %r3;
	setp.ne.s32 	%p3, %r2, %r12;
	@%p3 bra 	$L__BB0_5;
	ld.global.f32 	%f6, [%rd2];
	st.global.f32 	[%rd1], %f6;
	ld.global.f32 	%f7, [%rd2+4];
	st.global.f32 	[%rd2], %f7;
	ld.global.f32 	%f8, [%rd1+4];
	st.global.f32 	[%rd2+4], %f8;
$L__BB0_5:
	add.s32 	%r13, %r9, -1;
	setp.ne.s32 	%p4, %r4, %r13;
	@%p4 bra 	$L__BB0_7;
	ld.global.f32 	%f9, [%rd2+12];
	mul.wide.s32 	%rd10, %r4, 4;
	add.s64 	%rd11, %rd1, %rd10;
	st.global.f32 	[%rd11], %f9;
	ld.global.f32 	%f10, [%rd2+8];
	st.global.f32 	[%rd2+12], %f10;
	mul.wide.s32 	%rd12, %r9, 4;
	add.s64 	%rd13, %rd1, %rd12;
	ld.global.f32 	%f11, [%rd13+-8];
	st.global.f32 	[%rd2+8], %f11;
$L__BB0_7:
	ret;

}
	// .globl	_Z6dfieldiiiP7pmlayerPfS1_S1_S1_
.visible .entry _Z6dfieldiiiP7pmlayerPfS1_S1_S1_(
	.param .u32 _Z6dfieldiiiP7pmlayerPfS1_S1_S1__param_0,
	.param .u32 _Z6dfieldiiiP7pmlayerPfS1_S1_S1__param_1,
	.param .u32 _Z6dfieldiiiP7pmlayerPfS1_S1_S1__param_2,
	.param .u64 .ptr .align 1 _Z6dfieldiiiP7pmlayerPfS1_S1_S1__param_3,
	.param .u64 .ptr .align 1 _Z6dfieldiiiP7pmlayerPfS1_S1_S1__param_4,
	.param .u64 .ptr .align 1 _Z6dfieldiiiP7pmlayerPfS1_S1_S1__param_5,
	.param .u64 .ptr .align 1 _Z6dfieldiiiP7pmlayerPfS1_S1_S1__param_6,
	.param .u64 .ptr .align 1 _Z6dfieldiiiP7pmlayerPfS1_S1_S1__param_7
)
{
	.reg .pred 	%p<10>;
	.reg .b32 	%r<50>;
	.reg .b32 	%f<20>;
	.reg .b64 	%rd<32>;
	.reg .b64 	%fd<35>;

	ld.param.u32 	%r15, [_Z6dfieldiiiP7pmlayerPfS1_S1_S1__param_1];
	ld.param.u32 	%r16, [_Z6dfieldiiiP7pmlayerPfS1_S1_S1__param_2];
	ld.param.u64 	%rd5, [_Z6dfieldiiiP7pmlayerPfS1_S1_S1__param_3];
	ld.param.u64 	%rd7, [_Z6dfieldiiiP7pmlayerPfS1_S1_S1__param_5];
	ld.param.u64 	%rd8, [_Z6dfieldiiiP7pmlayerPfS1_S1_S1__param_6];
	ld.param.u64 	%rd9, [_Z6dfieldiiiP7pmlayerPfS1_S1_S1__param_7];
	mov.u32 	%r17, %ctaid.y;
	mov.u32 	%r18, %ntid.y;
	mul.lo.s32 	%r1, %r17, %r18;
	mov.u32 	%r2, %tid.y;
	add.s32 	%r19, %r2, %r1;
	add.s32 	%r48, %r19, 1;
	setp.ge.s32 	%p1, %r48, %r15;
	@%p1 bra 	$L__BB1_6;
	cvta.to.global.u64 	%rd1, %rd9;
	cvta.to.global.u64 	%rd2, %rd5;
	mov.u32 	%r20, %ctaid.x;
	mov.u32 	%r21, %ntid.x;
	mov.u32 	%r22, %tid.x;
	mad.lo.s32 	%r23, %r20, %r21, %r22;
	add.s32 	%r4, %r23, 1;
	mov.u32 	%r24, %nctaid.x;
	mul.lo.s32 	%r5, %r21, %r24;
	cvta.to.global.u64 	%rd3, %rd7;
	cvta.to.global.u64 	%rd4, %rd8;
$L__BB1_2:
	setp.ge.s32 	%p2, %r4, %r16;
	@%p2 bra 	$L__BB1_5;
	mul.lo.s32 	%r7, %r48, %r16;
	mul.wide.s32 	%rd12, %r48, 4;
	mov.u32 	%r49, %r4;
$L__BB1_4:
	add.s32 	%r25, %r49, %r7;
	ld.global.u64 	%rd10, [%rd2+56];
	cvta.to.global.u64 	%rd11, %rd10;
	add.s64 	%rd13, %rd11, %rd12;
	ld.global.f32 	%f2, [%rd13];
	ld.global.u64 	%rd14, [%rd2+72];
	cvta.to.global.u64 	%rd15, %rd14;
	mul.wide.s32 	%rd16, %r49, 4;
	add.s64 	%rd17, %rd15, %rd16;
	ld.global.f32 	%f3, [%rd17];
	mul.f32 	%f4, %f2, %f3;
	mul.wide.s32 	%rd18, %r25, 4;
	add.s64 	%rd19, %rd3, %rd18;
	ld.global.f32 	%f5, [%rd19];
	mul.f32 	%f6, %f4, %f5;
	cvt.f64.f32 	%fd6, %f6;
	ld.global.u64 	%rd20, [%rd2+48];
	cvta.to.global.u64 	%rd21, %rd20;
	add.s64 	%rd22, %rd21, %rd12;
	ld.global.f32 	%f7, [%rd22];
	ld.global.u64 	%rd23, [%rd2+64];
	cvta.to.global.u64 	%rd24, %rd23;
	add.s64 	%rd25, %rd24, %rd16;
	ld.global.f32 	%f8, [%rd25];
	mul.f32 	%f9, %f7, %f8;
	cvt.f64.f32 	%fd7, %f9;
	mul.f64 	%fd8, %fd7, 0d3FE0000000000000;
	add.s64 	%rd26, %rd1, %rd18;
	ld.global.f32 	%f10, [%rd26];
	sub.s32 	%r26, %r25, %r16;
	mul.wide.s32 	%rd27, %r26, 4;
	add.s64 	%rd28, %rd1, %rd27;
	ld.global.f32 	%f11, [%rd28];
	sub.f32 	%f12, %f10, %f11;
	add.s64 	%rd29, %rd4, %rd18;
	ld.global.f32 	%f13, [%rd29];
	sub.f32 	%f14, %f12, %f13;
	ld.global.f32 	%f15, [%rd29+-4];
	add.f32 	%f16, %f14, %f15;
	cvt.f64.f32 	%fd9, %f16;
	fma.rn.f64 	%fd10, %fd8, %fd9, %fd6;
	cvt.rn.f32.f64 	%f17, %fd10;
	st.global.f32 	[%rd19], %f17;
	add.s32 	%r49, %r49, %r5;
	setp.lt.s32 	%p3, %r49, %r16;
	@%p3 bra 	$L__BB1_4;
$L__BB1_5:
	mov.u32 	%r27, %ntid.y;
	mov.u32 	%r28, %nctaid.y;
	mad.lo.s32 	%r48, %r27, %r28, %r48;
	setp.lt.s32 	%p4, %r48, %r15;
	@%p4 bra 	$L__BB1_2;
$L__BB1_6:
	or.b32  	%r29, %r1, %r2;
	setp.ne.s32 	%p5, %r29, 0;
	@%p5 bra 	$L__BB1_12;
	mov.u32 	%r30, %ctaid.x;
	mov.u32 	%r31, %ntid.x;
	mov.u32 	%r32, %tid.x;
	mad.lo.s32 	%r33, %r30, %r31, %r32;
	setp.ne.s32 	%p6, %r33, 3;
	@%p6 bra 	$L__BB1_12;
	ld.param.u32 	%r47, [_Z6dfieldiiiP7pmlayerPfS1_S1_S1__param_0];
	add.s32 	%r34, %r47, -20;
	cvt.rn.f64.s32 	%fd11, %r34;
	mul.f64 	%fd12, %fd11, 0dBFE0000000000000;
	mul.f64 	%fd13, %fd12, 0d3FC0000000000000;
	mul.f64 	%fd14, %fd13, %fd11;
	mul.f64 	%fd1, %fd14, 0d3FC0000000000000;
	fma.rn.f64 	%fd15, %fd1, 0d3FF71547652B82FE, 0d4338000000000000;
	{
	.reg .b32 %temp; 
	mov.b64 	{%r11, %temp}, %fd15;
	}
	mov.f64 	%fd16, 0dC338000000000000;
	add.rn.f64 	%fd17, %fd15, %fd16;
	fma.rn.f64 	%fd18, %fd17, 0dBFE62E42FEFA39EF, %fd1;
	fma.rn.f64 	%fd19, %fd17, 0dBC7ABC9E3B39803F, %fd18;
	fma.rn.f64 	%fd20, %fd19, 0d3E5ADE1569CE2BDF, 0d3E928AF3FCA213EA;
	fma.rn.f64 	%fd21, %fd20, %fd19, 0d3EC71DEE62401315;
	fma.rn.f64 	%fd22, %fd21, %fd19, 0d3EFA01997C89EB71;
	fma.rn.f64 	%fd23, %fd22, %fd19, 0d3F2A01A014761F65;
	fma.rn.f64 	%fd24, %fd23, %fd19, 0d3F56C16C1852B7AF;
	fma.rn.f64 	%fd25, %fd24, %fd19, 0d3F81111111122322;
	fma.rn.f64 	%fd26, %fd25, %fd19, 0d3FA55555555502A1;
	fma.rn.f64 	%fd27, %fd26, %fd19, 0d3FC5555555555511;
	fma.rn.f64 	%fd28, %fd27, %fd19, 0d3FE000000000000B;
	fma.rn.f64 	%fd29, %fd28, %fd19, 0d3FF0000000000000;
	fma.rn.f64 	%fd30, %fd29, %fd19, 0d3FF0000000000000;
	{
	.reg .b32 %temp; 
	mov.b64 	{%r12, %temp}, %fd30;
	}
	{
	.reg .b32 %temp; 
	mov.b64 	{%temp, %r13}, %fd30;
	}
	shl.b32 	%r35, %r11, 20;
	add.s32 	%r36, %r35, %r13;
	mov.b64 	%fd34, {%r12, %r36};
	{
	.reg .b32 %temp; 
	mov.b64 	{%temp, %r37}, %fd1;
	}
	mov.b32 	%f18, %r37;
	abs.f32 	%f1, %f18;
	setp.lt.f32 	%p7, %f1, 0f4086232B;
	@%p7 bra 	$L__BB1_11;
	setp.lt.f64 	%p8, %fd1, 0d0000000000000000;
	add.f64 	%fd31, %fd1, 0d7FF0000000000000;
	selp.f64 	%fd34, 0d0000000000000000, %fd31, %p8;
	setp.geu.f32 	%p9, %f1, 0f40874800;
	@%p9 bra 	$L__BB1_11;
	shr.u32 	%r38, %r11, 31;
	add.s32 	%r39, %r11, %r38;
	shr.s32 	%r40, %r39, 1;
	shl.b32 	%r41, %r40, 20;
	add.s32 	%r42, %r13, %r41;
	mov.b64 	%fd32, {%r12, %r42};
	sub.s32 	%r43, %r11, %r40;
	shl.b32 	%r44, %r43, 20;
	add.s32 	%r45, %r44, 1072693248;
	mov.b32 	%r46, 0;
	mov.b64 	%fd33, {%r46, %r45};
	mul.f64 	%fd34, %fd33, %fd32;
$L__BB1_11:
	ld.param.u64 	%rd31, [_Z6dfieldiiiP7pmlayerPfS1_S1_S1__param_4];
	cvt.rn.f32.f64 	%f19, %fd34;
	cvta.to.global.u64 	%rd30, %rd31;
	st.global.f32 	[%rd30+12], %f19;
$L__BB1_12:
	ret;

}
	// .globl	_Z6inctdziiiPfS_
.visible .entry _Z6inctdziiiPfS_(
	.param .u32 _Z6inctdziiiPfS__param_0,
	.param .u32 _Z6inctdziiiPfS__param_1,
	.param .u32 _Z6inctdziiiPfS__param_2,
	.param .u64 .ptr .align 1 _Z6inctdziiiPfS__param_3,
	.param .u64 .ptr .align 1 _Z6inctdziiiPfS__param_4
)
{
	.reg .pred 	%p<3>;
	.reg .b32 	%r<19>;
	.reg .b32 	%f<7>;
	.reg .b64 	%rd<16>;
	.reg .b64 	%fd<8>;

	ld.param.u32 	%r10, [_Z6inctdziiiPfS__param_0];
	ld.param.u32 	%r8, [_Z6inctdziiiPfS__param_1];
	ld.param.u32 	%r9, [_Z6inctdziiiPfS__param_2];
	ld.param.u64 	%rd5, [_Z6inctdziiiPfS__param_3];
	ld.param.u64 	%rd6, [_Z6inctdziiiPfS__param_4];
	mov.u32 	%r11, %ctaid.x;
	mov.u32 	%r1, %ntid.x;
	mov.u32 	%r12, %tid.x;
	mad.lo.s32 	%r13, %r11, %r1, %r12;
	add.s32 	%r14, %r13, %r9;
	add.s32 	%r18, %r14, -1;
	sub.s32 	%r3, %r10, %r9;
	setp.gt.s32 	%p1, %r18, %r3;
	@%p1 bra 	$L__BB2_3;
	cvta.to.global.u64 	%rd1, %rd6;
	cvta.to.global.u64 	%rd7, %rd5;
	cvt.s64.s32 	%rd2, %r9;
	mul.wide.s32 	%rd8, %r9, 4;
	add.s64 	%rd3, %rd7, %rd8;
	sub.s32 	%r4, %r8, %r9;
	mul.wide.s32 	%rd9, %r4, 4;
	add.s64 	%rd4, %rd7, %rd9;
	mov.u32 	%r15, %nctaid.x;
	mul.lo.s32 	%r5, %r1, %r15;
$L__BB2_2:
	ld.global.f32 	%f1, [%rd3+-8];
	cvt.f64.f32 	%fd1, %f1;
	mul.lo.s32 	%r16, %r18, %r8;
	cvt.s64.s32 	%rd10, %r16;
	add.s64 	%rd11, %rd2, %rd10;
	shl.b64 	%rd12, %rd11, 2;
	add.s64 	%rd13, %rd1, %rd12;
	ld.global.f32 	%f2, [%rd13+-4];
	cvt.f64.f32 	%fd2, %f2;
	fma.rn.f64 	%fd3, %fd1, 0d3FE0000000000000, %fd2;
	cvt.rn.f32.f64 	%f3, %fd3;
	st.global.f32 	[%rd13+-4], %f3;
	ld.global.f32 	%f4, [%rd4];
	cvt.f64.f32 	%fd4, %f4;
	mul.f64 	%fd5, %fd4, 0d3FE0000000000000;
	add.s32 	%r17, %r16, %r4;
	mul.wide.s32 	%rd14, %r17, 4;
	add.s64 	%rd15, %rd1, %rd14;
	ld.global.f32 	%f5, [%rd15];
	cvt.f64.f32 	%fd6, %f5;
	sub.f64 	%fd7, %fd6, %fd5;
	cvt.rn.f32.f64 	%f6, %fd7;
	st.global.f32 	[%rd15], %f6;
	add.s32 	%r18, %r18, %r5;
	setp.le.s32 	%p2, %r18, %r3;
	@%p2 bra 	$L__BB2_2;
$L__BB2_3:
	ret;

}
	// .globl	_Z6efieldiiPfS_S_
.visible .entry _Z6efieldiiPfS_S_(
	.param .u32 _Z6efieldiiPfS_S__param_0,
	.param .u32 _Z6efieldiiPfS_S__param_1,
	.param .u64 .ptr .align 1 _Z6efieldiiPfS_S__param_2,
	.param .u64 .ptr .align 1 _Z6efieldiiPfS_S__param_3,
	.param .u64 .ptr .align 1 _Z6efieldiiPfS_S__param_4
)
{
	.reg .pred 	%p<5>;
	.reg .b32 	%r<23>;
	.reg .b32 	%f<4>;
	.reg .b64 	%rd<11>;

	ld.param.u32 	%r11, [_Z6efieldiiPfS_S__param_0];
	ld.param.u32 	%r12, [_Z6efieldiiPfS_S__param_1];
	ld.param.u64 	%rd4, [_Z6efieldiiPfS_S__param_2];
	ld.param.u64 	%rd5, [_Z6efieldiiPfS_S__param_3];
	ld.param.u64 	%rd6, [_Z6efieldiiPfS_S__param_4];
	mov.u32 	%r13, %ctaid.y;
	mov.u32 	%r1, %ntid.y;
	mov.u32 	%r14, %tid.y;
	mad.lo.s32 	%r21, %r13, %r1, %r14;
	setp.ge.s32 	%p1, %r21, %r11;
	@%p1 bra 	$L__BB3_6;
	mov.u32 	%r15, %ctaid.x;
	mov.u32 	%r16, %ntid.x;
	mov.u32 	%r17, %tid.x;
	mad.lo.s32 	%r3, %r15, %r16, %r17;
	mov.u32 	%r18, %nctaid.x;
	mul.lo.s32 	%r4, %r16, %r18;
	mov.u32 	%r19, %nctaid.y;
	mul.lo.s32 	%r5, %r1, %r19;
	cvta.to.global.u64 	%rd1, %rd4;
	cvta.to.global.u64 	%rd2, %rd5;
	cvta.to.global.u64 	%rd3, %rd6;
$L__BB3_2:
	setp.ge.s32 	%p2, %r3, %r12;
	@%p2 bra 	$L__BB3_5;
	mul.lo.s32 	%r7, %r21, %r12;
	mov.u32 	%r22, %r3;
$L__BB3_4:
	add.s32 	%r20, %r22, %r7;
	mul.wide.s32 	%rd7, %r20, 4;
	add.s64 	%rd8, %rd1, %rd7;
	ld.global.f32 	%f1, [%rd8];
	add.s64 	%rd9, %rd2, %rd7;
	ld.global.f32 	%f2, [%rd9];
	mul.f32 	%f3, %f1, %f2;
	add.s64 	%rd10, %rd3, %rd7;
	st.global.f32 	[%rd10], %f3;
	add.s32 	%r22, %r22, %r4;
	setp.lt.s32 	%p3, %r22, %r12;
	@%p3 bra 	$L__BB3_4;
$L__BB3_5:
	add.s32 	%r21, %r21, %r5;
	setp.lt.s32 	%p4, %r21, %r11;
	@%p4 bra 	$L__BB3_2;
$L__BB3_6:
	ret;

}
	// .globl	_Z6hxinctiPfS_
.visible .entry _Z6hxinctiPfS_(
	.param .u32 _Z6hxinctiPfS__param_0,
	.param .u64 .ptr .align 1 _Z6hxinctiPfS__param_1,
	.param .u64 .ptr .align 1 _Z6hxinctiPfS__param_2
)
{
	.reg .pred 	%p<3>;
	.reg .b32 	%r<12>;
	.reg .b32 	%f<6>;
	.reg .b64 	%rd<8>;
	.reg .b64 	%fd<4>;

	ld.param.u32 	%r7, [_Z6hxinctiPfS__param_0];
	ld.param.u64 	%rd3, [_Z6hxinctiPfS__param_1];
	ld.param.u64 	%rd4, [_Z6hxinctiPfS__param_2];
	mov.u32 	%r8, %ctaid.x;
	mov.u32 	%r1, %ntid.x;
	mov.u32 	%r9, %tid.x;
	mad.lo.s32 	%r11, %r8, %r1, %r9;
	add.s32 	%r3, %r7, -1;
	setp.ge.s32 	%p1, %r11, %r3;
	@%p1 bra 	$L__BB4_3;
	mov.u32 	%r10, %nctaid.x;
	mul.lo.s32 	%r4, %r1, %r10;
	cvta.to.global.u64 	%rd1, %rd3;
	cvta.to.global.u64 	%rd2, %rd4;
$L__BB4_2:
	mul.wide.s32 	%rd5, %r11, 4;
	add.s64 	%rd6, %rd1, %rd5;
	ld.global.f32 	%f1, [%rd6];
	ld.global.f32 	%f2, [%rd6+4];
	sub.f32 	%f3, %f1, %f2;
	cvt.f64.f32 	%fd1, %f3;
	add.s64 	%rd7, %rd2, %rd5;
	ld.global.f32 	%f4, [%rd7];
	cvt.f64.f32 	%fd2, %f4;
	fma.rn.f64 	%fd3, %fd1, 0d3FE0000000000000, %fd2;
	cvt.rn.f32.f64 	%f5, %fd3;
	st.global.f32 	[%rd7], %f5;
	add.s32 	%r11, %r11, %r4;
	setp.lt.s32 	%p2, %r11, %r3;
	@%p2 bra 	$L__BB4_2;
$L__BB4_3:
	ret;

}
	// .globl	_Z6hfieldiiP7pmlayerPfS1_S1_S1_S1_
.visible .entry _Z6hfieldiiP7pmlayerPfS1_S1_S1_S1_(
	.param .u32 _Z6hfieldiiP7pmlayerPfS1_S1_S1_S1__param_0,
	.param .u32 _Z6hfieldiiP7pmlayerPfS1_S1_S1_S1__param_1,
	.param .u64 .ptr .align 1 _Z6hfieldiiP7pmlayerPfS1_S1_S1_S1__param_2,
	.param .u64 .ptr .align 1 _Z6hfieldiiP7pmlayerPfS1_S1_S1_S1__param_3,
	.param .u64 .ptr .align 1 _Z6hfieldiiP7pmlayerPfS1_S1_S1_S1__param_4,
	.param .u64 .ptr .align 1 _Z6hfieldiiP7pmlayerPfS1_S1_S1_S1__param_5,
	.param .u64 .ptr .align 1 _Z6hfieldiiP7pmlayerPfS1_S1_S1_S1__param_6,
	.param .u64 .ptr .align 1 _Z6hfieldiiP7pmlayerPfS1_S1_S1_S1__param_7
)
{
	.reg .pred 	%p<5>;
	.reg .b32 	%r<25>;
	.reg .b32 	%f<31>;
	.reg .b64 	%rd<44>;
	.reg .b64 	%fd<22>;

	ld.param.u32 	%r12, [_Z6hfieldiiP7pmlayerPfS1_S1_S1_S1__param_0];
	ld.param.u32 	%r11, [_Z6hfieldiiP7pmlayerPfS1_S1_S1_S1__param_1];
	ld.param.u64 	%rd4, [_Z6hfieldiiP7pmlayerPfS1_S1_S1_S1__param_2];
	ld.param.u64 	%rd8, [_Z6hfieldiiP7pmlayerPfS1_S1_S1_S1__param_6];
	ld.param.u64 	%rd9, [_Z6hfieldiiP7pmlayerPfS1_S1_S1_S1__param_7];
	mov.u32 	%r13, %ctaid.y;
	mov.u32 	%r14, %ntid.y;
	mov.u32 	%r15, %tid.y;
	mad.lo.s32 	%r23, %r13, %r14, %r15;
	add.s32 	%r2, %r12, -1;
	setp.ge.s32 	%p1, %r23, %r2;
	@%p1 bra 	$L__BB5_6;
	cvta.to.global.u64 	%rd1, %rd4;
	mov.u32 	%r16, %ctaid.x;
	mov.u32 	%r17, %ntid.x;
	mov.u32 	%r18, %tid.x;
	mad.lo.s32 	%r3, %r16, %r17, %r18;
	add.s32 	%r4, %r11, -1;
	mov.u32 	%r19, %nctaid.x;
	mul.lo.s32 	%r5, %r17, %r19;
	cvta.to.global.u64 	%rd2, %rd8;
	cvta.to.global.u64 	%rd3, %rd9;
	mul.wide.s32 	%rd15, %r11, 4;
$L__BB5_2:
	setp.ge.s32 	%p2, %r3, %r4;
	@%p2 bra 	$L__BB5_5;
	mul.lo.s32 	%r7, %r23, %r11;
	mul.wide.s32 	%rd29, %r23, 4;
	mov.u32 	%r24, %r3;
$L__BB5_4:
	ld.param.u64 	%rd43, [_Z6hfieldiiP7pmlayerPfS1_S1_S1_S1__param_5];
	ld.param.u64 	%rd42, [_Z6hfieldiiP7pmlayerPfS1_S1_S1_S1__param_4];
	ld.param.u64 	%rd41, [_Z6hfieldiiP7pmlayerPfS1_S1_S1_S1__param_3];
	add.s32 	%r20, %r24, %r7;
	cvta.to.global.u64 	%rd10, %rd41;
	mul.wide.s32 	%rd11, %r20, 4;
	add.s64 	%rd12, %rd10, %rd11;
	ld.global.f32 	%f1, [%rd12];
	ld.global.f32 	%f2, [%rd12+4];
	sub.f32 	%f3, %f1, %f2;
	cvta.to.global.u64 	%rd13, %rd42;
	add.s64 	%rd14, %rd13, %rd11;
	ld.global.f32 	%f4, [%rd14];
	add.f32 	%f5, %f4, %f3;
	st.global.f32 	[%rd14], %f5;
	ld.global.f32 	%f6, [%rd12];
	add.s64 	%rd16, %rd12, %rd15;
	ld.global.f32 	%f7, [%rd16];
	sub.f32 	%f8, %f6, %f7;
	cvta.to.global.u64 	%rd17, %rd43;
	add.s64 	%rd18, %rd17, %rd11;
	ld.global.f32 	%f9, [%rd18];
	add.f32 	%f10, %f9, %f8;
	st.global.f32 	[%rd18], %f10;
	ld.global.u64 	%rd19, [%rd1+40];
	cvta.to.global.u64 	%rd20, %rd19;
	mul.wide.s32 	%rd21, %r24, 4;
	add.s64 	%rd22, %rd20, %rd21;
	ld.global.f32 	%f11, [%rd22];
	add.s64 	%rd23, %rd2, %rd11;
	ld.global.f32 	%f12, [%rd23];
	mul.f32 	%f13, %f11, %f12;
	cvt.f64.f32 	%fd1, %f13;
	ld.global.u64 	%rd24, [%rd1+32];
	cvta.to.global.u64 	%rd25, %rd24;
	add.s64 	%rd26, %rd25, %rd21;
	ld.global.f32 	%f14, [%rd26];
	cvt.f64.f32 	%fd2, %f14;
	ld.global.f32 	%f15, [%rd12];
	cvt.f64.f32 	%fd3, %f15;
	mul.f64 	%fd4, %fd3, 0d3FE0000000000000;
	ld.global.f32 	%f16, [%rd12+4];
	cvt.f64.f32 	%fd5, %f16;
	mul.f64 	%fd6, %fd5, 0d3FE0000000000000;
	sub.f64 	%fd7, %fd4, %fd6;
	ld.global.u64 	%rd27, [%rd1];
	cvta.to.global.u64 	%rd28, %rd27;
	add.s64 	%rd30, %rd28, %rd29;
	ld.global.f32 	%f17, [%rd30];
	ld.global.f32 	%f18, [%rd14];
	mul.f32 	%f19, %f17, %f18;
	cvt.f64.f32 	%fd8, %f19;
	add.f64 	%fd9, %fd7, %fd8;
	fma.rn.f64 	%fd10, %fd9, %fd2, %fd1;
	cvt.rn.f32.f64 	%f20, %fd10;
	st.global.f32 	[%rd23], %f20;
	ld.global.u64 	%rd31, [%rd1+16];
	cvta.to.global.u64 	%rd32, %rd31;
	add.s64 	%rd33, %rd32, %rd29;
	ld.global.f32 	%f21, [%rd33];
	add.s64 	%rd34, %rd3, %rd11;
	ld.global.f32 	%f22, [%rd34];
	mul.f32 	%f23, %f21, %f22;
	cvt.f64.f32 	%fd11, %f23;
	ld.global.u64 	%rd35, [%rd1+8];
	cvta.to.global.u64 	%rd36, %rd35;
	add.s64 	%rd37, %rd36, %rd29;
	ld.global.f32 	%f24, [%rd37];
	cvt.f64.f32 	%fd12, %f24;
	ld.global.f32 	%f25, [%rd12];
	cvt.f64.f32 	%fd13, %f25;
	mul.f64 	%fd14, %fd13, 0d3FE0000000000000;
	ld.global.f32 	%f26, [%rd16];
	cvt.f64.f32 	%fd15, %f26;
	mul.f64 	%fd16, %fd15, 0d3FE0000000000000;
	sub.f64 	%fd17, %fd14, %fd16;
	ld.global.u64 	%rd38, [%rd1+24];
	cvta.to.global.u64 	%rd39, %rd38;
	add.s64 	%rd40, %rd39, %rd21;
	ld.global.f32 	%f27, [%rd40];
	ld.global.f32 	%f28, [%rd18];
	mul.f32 	%f29, %f27, %f28;
	cvt.f64.f32 	%fd18, %f29;
	add.f64 	%fd19, %fd17, %fd18;
	mul.f64 	%fd20, %fd19, %fd12;
	sub.f64 	%fd21, %fd11, %fd20;
	cvt.rn.f32.f64 	%f30, %fd21;
	st.global.f32 	[%rd34], %f30;
	add.s32 	%r24, %r24, %r5;
	setp.lt.s32 	%p3, %r24, %r4;
	@%p3 bra 	$L__BB5_4;
$L__BB5_5:
	mov.u32 	%r21, %ntid.y;
	mov.u32 	%r22, %nctaid.y;
	mad.lo.s32 	%r23, %r21, %r22, %r23;
	setp.lt.s32 	%p4, %r23, %r2;
	@%p4 bra 	$L__BB5_2;
$L__BB5_6:
	ret;

}
	// .globl	_Z6incthxiiiPfS_
.visible .entry _Z6incthxiiiPfS_(
	.param .u32 _Z6incthxiiiPfS__param_0,
	.param .u32 _Z6incthxiiiPfS__param_1,
	.param .u32 _Z6incthxiiiPfS__param_2,
	.param .u64 .ptr .align 1 _Z6incthxiiiPfS__param_3,
	.param .u64 .ptr .align 1 _Z6incthxiiiPfS__param_4
)
{
	.reg .pred 	%p<3>;
	.reg .b32 	%r<19>;
	.reg .b32 	%f<7>;
	.reg .b64 	%rd<16>;
	.reg .b64 	%fd<8>;

	ld.param.u32 	%r10, [_Z6incthxiiiPfS__param_0];
	ld.param.u32 	%r8, [_Z6incthxiiiPfS__param_1];
	ld.param.u32 	%r9, [_Z6incthxiiiPfS__param_2];
	ld.param.u64 	%rd5, [_Z6incthxiiiPfS__param_3];
	ld.param.u64 	%rd6, [_Z6incthxiiiPfS__param_4];
	mov.u32 	%r11, %ctaid.x;
	mov.u32 	%r1, %ntid.x;
	mov.u32 	%r12, %tid.x;
	mad.lo.s32 	%r13, %r11, %r1, %r12;
	add.s32 	%r14, %r13, %r9;
	add.s32 	%r18, %r14, -1;
	sub.s32 	%r3, %r10, %r9;
	setp.gt.s32 	%p1, %r18, %r3;
	@%p1 bra 	$L__BB6_3;
	cvta.to.global.u64 	%rd1, %rd6;
	cvta.to.global.u64 	%rd7, %rd5;
	cvt.s64.s32 	%rd2, %r9;
	mul.wide.s32 	%rd8, %r9, 4;
	add.s64 	%rd3, %rd7, %rd8;
	sub.s32 	%r4, %r8, %r9;
	mul.wide.s32 	%rd9, %r4, 4;
	add.s64 	%rd4, %rd7, %rd9;
	mov.u32 	%r15, %nctaid.x;
	mul.lo.s32 	%r5, %r1, %r15;
$L__BB6_2:
	ld.global.f32 	%f1, [%rd3+-4];
	cvt.f64.f32 	%fd1, %f1;
	mul.lo.s32 	%r16, %r18, %r8;
	cvt.s64.s32 	%rd10, %r16;
	add.s64 	%rd11, %rd2, %rd10;
	shl.b64 	%rd12, %rd11, 2;
	add.s64 	%rd13, %rd1, %rd12;
	ld.global.f32 	%f2, [%rd13+-8];
	cvt.f64.f32 	%fd2, %f2;
	fma.rn.f64 	%fd3, %fd1, 0d3FE0000000000000, %fd2;
	cvt.rn.f32.f64 	%f3, %fd3;
	st.global.f32 	[%rd13+-8], %f3;
	ld.global.f32 	%f4, [%rd4];
	cvt.f64.f32 	%fd4, %f4;
	mul.f64 	%fd5, %fd4, 0d3FE0000000000000;
	add.s32 	%r17, %r16, %r4;
	mul.wide.s32 	%rd14, %r17, 4;
	add.s64 	%rd15, %rd1, %rd14;
	ld.global.f32 	%f5, [%rd15];
	cvt.f64.f32 	%fd6, %f5;
	sub.f64 	%fd7, %fd6, %fd5;
	cvt.rn.f32.f64 	%f6, %fd7;
	st.global.f32 	[%rd15], %f6;
	add.s32 	%r18, %r18, %r5;
	setp.le.s32 	%p2, %r18, %r3;
	@%p2 bra 	$L__BB6_2;
$L__BB6_3:
	ret;

}
	// .globl	_Z6incthyiiiPfS_
.visible .entry _Z6incthyiiiPfS_(
	.param .u32 _Z6incthyiiiPfS__param_0,
	.param .u32 _Z6incthyiiiPfS__param_1,
	.param .u32 _Z6incthyiiiPfS__param_2,
	.param .u64 .ptr .align 1 _Z6incthyiiiPfS__param_3,
	.param .u64 .ptr .align 1 _Z6incthyiiiPfS__param_4
)
{
	.reg .pred 	%p<3>;
	.reg .b32 	%r<22>;
	.reg .b32 	%f<7>;
	.reg .b64 	%rd<11>;
	.reg .b64 	%fd<8>;

	ld.param.u32 	%r9, [_Z6incthyiiiPfS__param_0];
	ld.param.u32 	%r10, [_Z6incthyiiiPfS__param_1];
	ld.param.u32 	%r11, [_Z6incthyiiiPfS__param_2];
	ld.param.u64 	%rd3, [_Z6incthyiiiPfS__param_3];
	ld.param.u64 	%rd4, [_Z6incthyiiiPfS__param_4];
	mov.u32 	%r12, %ctaid.x;
	mov.u32 	%r1, %ntid.x;
	mov.u32 	%r13, %tid.x;
	mad.lo.s32 	%r14, %r12, %r1, %r13;
	add.s32 	%r15, %r14, %r11;
	add.s32 	%r21, %r15, -1;
	sub.s32 	%r3, %r10, %r11;
	setp.gt.s32 	%p1, %r21, %r3;
	@%p1 bra 	$L__BB7_3;
	cvta.to.global.u64 	%rd1, %rd4;
	add.s32 	%r16, %r11, -2;
	mul.lo.s32 	%r4, %r16, %r10;
	sub.s32 	%r17, %r9, %r11;
	mul.lo.s32 	%r5, %r17, %r10;
	mov.u32 	%r18, %nctaid.x;
	mul.lo.s32 	%r6, %r1, %r18;
	cvta.to.global.u64 	%rd2, %rd3;
$L__BB7_2:
	mul.wide.s32 	%rd5, %r21, 4;
	add.s64 	%rd6, %rd2, %rd5;
	ld.global.f32 	%f1, [%rd6];
	cvt.f64.f32 	%fd1, %f1;
	mul.f64 	%fd2, %fd1, 0d3FE0000000000000;
	add.s32 	%r19, %r21, %r4;
	mul.wide.s32 	%rd7, %r19, 4;
	add.s64 	%rd8, %rd1, %rd7;
	ld.global.f32 	%f2, [%rd8];
	cvt.f64.f32 	%fd3, %f2;
	sub.f64 	%fd4, %fd3, %fd2;
	cvt.rn.f32.f64 	%f3, %fd4;
	st.global.f32 	[%rd8], %f3;
	ld.global.f32 	%f4, [%rd6];
	cvt.f64.f32 	%fd5, %f4;
	add.s32 	%r20, %r21, %r5;
	mul.wide.s32 	%rd9, %r20, 4;
	add.s64 	%rd10, %rd1, %rd9;
	ld.global.f32 	%f5, [%rd10];
	cvt.f64.f32 	%fd6, %f5;
	fma.rn.f64 	%fd7, %fd5, 0d3FE0000000000000, %fd6;
	cvt.rn.f32.f64 	%f6, %fd7;
	st.global.f32 	[%rd10], %f6;
	add.s32 	%r21, %r21, %r6;
	setp.le.s32 	%p2, %r21, %r3;
	@%p2 bra 	$L__BB7_2;
$L__BB7_3:
	ret;

}


// ===== COMPILED SASS (sm_100) =====

	.target	sm_100

	.elftype	@"ET_EXEC"


//--------------------- .note.nv.tkinfo           --------------------------
	.section	.note.nv.tkinfo,"",@"SHT_NOTE"
	.sectionflags	@"SHF_NOTE_NV_TKINFO"
	.tkinfo
        /*0018*/ 	.word	0x00000002
        /*0030*/ 	.string	""
        /*0030*/ 	.string	"ptxas"
        /*0030*/ 	.string	"Cuda compilation tools, release 13.0, V13.0.88"
        /*0030*/ 	.string	"Build cuda_13.0.r13.0/compiler.36424714_0"
        /*0030*/ 	.string	"-arch sm_100 -m 64 "



//--------------------- .note.nv.cuinfo           --------------------------
	.section	.note.nv.cuinfo,"",@"SHT_NOTE"
	.sectionflags	@"SHF_NOTE_NV_CUINFO"
        /*0018*/ 	.short	0x0002
        /*001a*/ 	.short	0x0064
        /*001c*/ 	.short	0x0082
	.zero		2


//--------------------- .nv.info                  --------------------------
	.section	.nv.info,"",@"SHT_CUDA_INFO"
	.align	4


	//----- nvinfo : EIATTR_REGCOUNT
	.align		4
        /*0000*/ 	.byte	0x04, 0x2f
        /*0002*/ 	.short	(.L_1 - .L_0)
	.align		4
.L_0:
        /*0004*/ 	.word	index@(_Z6ezinctiPfS_S_)
        /*0008*/ 	.word	0x00000014


	//----- nvinfo : EIATTR_FRAME_SIZE
	.align		4
.L_1:
        /*000c*/ 	.byte	0x04, 0x11
        /*000e*/ 	.short	(.L_3 - .L_2)
	.align		4
.L_2:
        /*0010*/ 	.word	index@(_Z6ezinctiPfS_S_)
        /*0014*/ 	.word	0x00000000


	//----- nvinfo : EIATTR_REGCOUNT
	.align		4
.L_3:
        /*0018*/ 	.byte	0x04, 0x2f
        /*001a*/ 	.short	(.L_5 - .L_4)
	.align		4
.L_4:
        /*001c*/ 	.word	index@(_Z6dfieldiiiP7pmlayerPfS1_S1_S1_)
        /*0020*/ 	.word	0x00000020


	//----- nvinfo : EIATTR_FRAME_SIZE
	.align		4
.L_5:
        /*0024*/ 	.byte	0x04, 0x11
        /*0026*/ 	.short	(.L_7 - .L_6)
	.align		4
.L_6:
        /*0028*/ 	.word	index@(_Z6dfieldiiiP7pmlayerPfS1_S1_S1_)
        /*002c*/ 	.word	0x00000000


	//----- nvinfo : EIATTR_REGCOUNT
	.align		4
.L_7:
        /*0030*/ 	.byte	0x04, 0x2f
        /*0032*/ 	.short	(.L_9 - .L_8)
	.align		4
.L_8:
        /*0034*/ 	.word	index@(_Z6inctdziiiPfS_)
        /*0038*/ 	.word	0x0000001c


	//----- nvinfo : EIATTR_FRAME_SIZE
	.align		4
.L_9:
        /*003c*/ 	.byte	0x04, 0x11
        /*003e*/ 	.short	(.L_11 - .L_10)
	.align		4
.L_10:
        /*0040*/ 	.word	index@(_Z6inctdziiiPfS_)
        /*0044*/ 	.word	0x00000000


	//----- nvinfo : EIATTR_REGCOUNT
	.align		4
.L_11:
        /*0048*/ 	.byte	0x04, 0x2f
        /*004a*/ 	.short	(.L_13 - .L_12)
	.align		4
.L_12:
        /*004c*/ 	.word	index@(_Z6efieldiiPfS_S_)
        /*0050*/ 	.word	0x00000018


	//----- nvinfo : EIATTR_FRAME_SIZE
	.align		4
.L_13:
        /*0054*/ 	.byte	0x04, 0x11
        /*0056*/ 	.short	(.L_15 - .L_14)
	.align		4
.L_14:
        /*0058*/ 	.word	index@(_Z6efieldiiPfS_S_)
        /*005c*/ 	.word	0x00000000


	//----- nvinfo : EIATTR_REGCOUNT
	.align		4
.L_15:
        /*0060*/ 	.byte	0x04, 0x2f
        /*0062*/ 	.short	(.L_17 - .L_16)
	.align		4
.L_16:
        /*0064*/ 	.word	index@(_Z6hxinctiPfS_)
        /*0068*/ 	.word	0x00000012


	//----- nvinfo : EIATTR_FRAME_SIZE
	.align		4
.L_17:
        /*006c*/ 	.byte	0x04, 0x11
        /*006e*/ 	.short	(.L_19 - .L_18)
	.align		4
.L_18:
        /*0070*/ 	.word	index@(_Z6hxinctiPfS_)
        /*0074*/ 	.word	0x00000000


	//----- nvinfo : EIATTR_REGCOUNT
	.align		4
.L_19:
        /*0078*/ 	.byte	0x04, 0x2f
        /*007a*/ 	.short	(.L_21 - .L_20)
	.align		4
.L_20:
        /*007c*/ 	.word	index@(_Z6hfieldiiP7pmlayerPfS1_S1_S1_S1_)
        /*0080*/ 	.word	0x00000020


	//----- nvinfo : EIATTR_FRAME_SIZE
	.align		4
.L_21:
        /*0084*/ 	.byte	0x04, 0x11
        /*0086*/ 	.short	(.L_23 - .L_22)
	.align		4
.L_22:
        /*0088*/ 	.word	index@(_Z6hfieldiiP7pmlayerPfS1_S1_S1_S1_)
        /*008c*/ 	.word	0x00000000


	//----- nvinfo : EIATTR_REGCOUNT
	.align		4
.L_23:
        /*0090*/ 	.byte	0x04, 0x2f
        /*0092*/ 	.short	(.L_25 - .L_24)
	.align		4
.L_24:
        /*0094*/ 	.word	index@(_Z6incthxiiiPfS_)
        /*0098*/ 	.word	0x0000001c


	//----- nvinfo : EIATTR_FRAME_SIZE
	.align		4
.L_25:
        /*009c*/ 	.byte	0x04, 0x11
        /*009e*/ 	.short	(.L_27 - .L_26)
	.align		4
.L_26:
        /*00a0*/ 	.word	index@(_Z6incthxiiiPfS_)
        /*00a4*/ 	.word	0x00000000


	//----- nvinfo : EIATTR_REGCOUNT
	.align		4
.L_27:
        /*00a8*/ 	.byte	0x04, 0x2f
        /*00aa*/ 	.short	(.L_29 - .L_28)
	.align		4
.L_28:
        /*00ac*/ 	.word	index@(_Z6incthyiiiPfS_)
        /*00b0*/ 	.word	0x0000001b


	//----- nvinfo : EIATTR_FRAME_SIZE
	.align		4
.L_29:
        /*00b4*/ 	.byte	0x04, 0x11
        /*00b6*/ 	.short	(.L_31 - .L_30)
	.align		4
.L_30:
        /*00b8*/ 	.word	index@(_Z6incthyiiiPfS_)
        /*00bc*/ 	.word	0x00000000


	//----- nvinfo : EIATTR_MIN_STACK_SIZE
	.align		4
.L_31:
        /*00c0*/ 	.byte	0x04, 0x12
        /*00c2*/ 	.short	(.L_33 - .L_32)
	.align		4
.L_32:
        /*00c4*/ 	.word	index@(_Z6incthyiiiPfS_)
        /*00c8*/ 	.word	0x00000000


	//----- nvinfo : EIATTR_MIN_STACK_SIZE
	.align		4
.L_33:
        /*00cc*/ 	.byte	0x04, 0x12
        /*00ce*/ 	.short	(.L_35 - .L_34)
	.align		4
.L_34:
        /*00d0*/ 	.word	index@(_Z6incthxiiiPfS_)
        /*00d4*/ 	.word	0x00000000


	//----- nvinfo : EIATTR_MIN_STACK_SIZE
	.align		4
.L_35:
        /*00d8*/ 	.byte	0x04, 0x12
        /*00da*/ 	.short	(.L_37 - .L_36)
	.align		4
.L_36:
        /*00dc*/ 	.word	index@(_Z6hfieldiiP7pmlayerPfS1_S1_S1_S1_)
        /*00e0*/ 	.word	0x00000000


	//----- nvinfo : EIATTR_MIN_STACK_SIZE
	.align		4
.L_37:
        /*00e4*/ 	.byte	0x04, 0x12
        /*00e6*/ 	.short	(.L_39 - .L_38)
	.align		4
.L_38:
        /*00e8*/ 	.word	index@(_Z6hxinctiPfS_)
        /*00ec*/ 	.word	0x00000000


	//----- nvinfo : EIATTR_MIN_STACK_SIZE
	.align		4
.L_39:
        /*00f0*/ 	.byte	0x04, 0x12
        /*00f2*/ 	.short	(.L_41 - .L_40)
	.align		4
.L_40:
        /*00f4*/ 	.word	index@(_Z6efieldiiPfS_S_)
        /*00f8*/ 	.word	0x00000000


	//----- nvinfo : EIATTR_MIN_STACK_SIZE
	.align		4
.L_41:
        /*00fc*/ 	.byte	0x04, 0x12
        /*00fe*/ 	.short	(.L_43 - .L_42)
	.align		4
.L_42:
        /*0100*/ 	.word	index@(_Z6inctdziiiPfS_)
        /*0104*/ 	.word	0x00000000


	//----- nvinfo : EIATTR_MIN_STACK_SIZE
	.align		4
.L_43:
        /*0108*/ 	.byte	0x04, 0x12
        /*010a*/ 	.short	(.L_45 - .L_44)
	.align		4
.L_44:
        /*010c*/ 	.word	index@(_Z6dfieldiiiP7pmlayerPfS1_S1_S1_)
        /*0110*/ 	.word	0x00000000


	//----- nvinfo : EIATTR_MIN_STACK_SIZE
	.align		4
.L_45:
        /*0114*/ 	.byte	0x04, 0x12
        /*0116*/ 	.short	(.L_47 - .L_46)
	.align		4
.L_46:
        /*0118*/ 	.word	index@(_Z6ezinctiPfS_S_)
        /*011c*/ 	.word	0x00000000
.L_47:


//--------------------- .nv.compat                --------------------------
	.section	.nv.compat,"",@"SHT_CUDA_COMPAT_INFO"
	.align	4
        /*0000*/ 	.byte	0x02, 0x09, 0x00, 0x00, 0x02, 0x02, 0x01, 0x00, 0x02, 0x05, 0x05, 0x00, 0x03, 0x07, 0x01, 0x01
        /*0010*/ 	.byte	0x02, 0x03, 0x00, 0x00, 0x02, 0x06, 0x01, 0x00, 0x04, 0x0b, 0x08, 0x00, 0x01, 0x00, 0x00, 0x00
        /*0020*/ 	.byte	0x00, 0x00, 0x00, 0x00


//--------------------- .nv.info._Z6incthyiiiPfS_ --------------------------
	.section	.nv.info._Z6incthyiiiPfS_,"",@"SHT_CUDA_INFO"
	.sectionflags	@""
	.align	4


	//----- nvinfo : EIATTR_CUDA_API_VERSION
	.align		4
        /*0000*/ 	.byte	0x04, 0x37
        /*0002*/ 	.short	(.L_49 - .L_48)
.L_48:
        /*0004*/ 	.word	0x00000082


	//----- nvinfo : EIATTR_KPARAM_INFO
	.align		4
.L_49:
        /*0008*/ 	.byte	0x04, 0x17
        /*000a*/ 	.short	(.L_51 - .L_50)
.L_50:
        /*000c*/ 	.word	0x00000000
        /*0010*/ 	.short	0x0004
        /*0012*/ 	.short	0x0018
        /*0014*/ 	.byte	0x00, 0xf5, 0x21, 0x00


	//----- nvinfo : EIATTR_KPARAM_INFO
	.align		4
.L_51:
        /*0018*/ 	.byte	0x04, 0x17
        /*001a*/ 	.short	(.L_53 - .L_52)
.L_52:
        /*001c*/ 	.word	0x00000000
        /*0020*/ 	.short	0x0003
        /*0022*/ 	.short	0x0010
        /*0024*/ 	.byte	0x00, 0xf5, 0x21, 0x00


	//----- nvinfo : EIATTR_KPARAM_INFO
	.align		4
.L_53:
        /*0028*/ 	.byte	0x04, 0x17
        /*002a*/ 	.short	(.L_55 - .L_54)
.L_54:
        /*002c*/ 	.word	0x00000000
        /*0030*/ 	.short	0x0002
        /*0032*/ 	.short	0x0008
        /*0034*/ 	.byte	0x00, 0xf0, 0x11, 0x00


	//----- nvinfo : EIATTR_KPARAM_INFO
	.align		4
.L_55:
        /*0038*/ 	.byte	0x04, 0x17
        /*003a*/ 	.short	(.L_57 - .L_56)
.L_56:
        /*003c*/ 	.word	0x00000000
        /*0040*/ 	.short	0x0001
        /*0042*/ 	.short	0x0004
        /*0044*/ 	.byte	0x00, 0xf0, 0x11, 0x00


	//----- nvinfo : EIATTR_KPARAM_INFO
	.align		4
.L_57:
        /*0048*/ 	.byte	0x04, 0x17
        /*004a*/ 	.short	(.L_59 - .L_58)
.L_58:
        /*004c*/ 	.word	0x00000000
        /*0050*/ 	.short	0x0000
        /*0052*/ 	.short	0x0000
        /*0054*/ 	.byte	0x00, 0xf0, 0x11, 0x00


	//----- nvinfo : EIATTR_SPARSE_MMA_MASK
	.align		4
.L_59:
        /*0058*/ 	.byte	0x03, 0x50
        /*005a*/ 	.short	0x0000


	//----- nvinfo : EIATTR_MAXREG_COUNT
	.align		4
        /*005c*/ 	.byte	0x03, 0x1b
        /*005e*/ 	.short	0x00ff


	//----- nvinfo : EIATTR_MERCURY_ISA_VERSION
	.align		4
        /*0060*/ 	.byte	0x03, 0x5f
        /*0062*/ 	.short	0x0101


	//----- nvinfo : EIATTR_VRC_CTA_INIT_COUNT
	.align		4
        /*0064*/ 	.byte	0x02, 0x4a
	.zero		1
	.zero		1


	//----- nvinfo : EIATTR_EXIT_INSTR_OFFSETS
	.align		4
        /*0068*/ 	.byte	0x04, 0x1c
        /*006a*/ 	.short	(.L_61 - .L_60)


	//   ....[0]....
.L_60:
        /*006c*/ 	.word	0x000000a0


	//   ....[1]....
        /*0070*/ 	.word	0x00000290


	//----- nvinfo : EIATTR_CRS_STACK_SIZE
	.align		4
.L_61:
        /*0074*/ 	.byte	0x04, 0x1e
        /*0076*/ 	.short	(.L_63 - .L_62)
.L_62:
        /*0078*/ 	.word	0x00000000


	//----- nvinfo : EIATTR_CBANK_PARAM_SIZE
	.align		4
.L_63:
        /*007c*/ 	.byte	0x03, 0x19
        /*007e*/ 	.short	0x0020


	//----- nvinfo : EIATTR_PARAM_CBANK
	.align		4
        /*0080*/ 	.byte	0x04, 0x0a
        /*0082*/ 	.short	(.L_65 - .L_64)
	.align		4
.L_64:
        /*0084*/ 	.word	index@(.nv.constant0._Z6incthyiiiPfS_)
        /*0088*/ 	.short	0x0380
        /*008a*/ 	.short	0x0020


	//----- nvinfo : EIATTR_SW_WAR
	.align		4
.L_65:
        /*008c*/ 	.byte	0x04, 0x36
        /*008e*/ 	.short	(.L_67 - .L_66)
.L_66:
        /*0090*/ 	.word	0x00000008
.L_67:


//--------------------- .nv.info._Z6incthxiiiPfS_ --------------------------
	.section	.nv.info._Z6incthxiiiPfS_,"",@"SHT_CUDA_INFO"
	.sectionflags	@""
	.align	4


	//----- nvinfo : EIATTR_CUDA_API_VERSION
	.align		4
        /*0000*/ 	.byte	0x04, 0x37
        /*0002*/ 	.short	(.L_69 - .L_68)
.L_68:
        /*0004*/ 	.word	0x00000082


	//----- nvinfo : EIATTR_KPARAM_INFO
	.align		4
.L_69:
        /*0008*/ 	.byte	0x04, 0x17
        /*000a*/ 	.short	(.L_71 - .L_70)
.L_70:
        /*000c*/ 	.word	0x00000000
        /*0010*/ 	.short	0x0004
        /*0012*/ 	.short	0x0018
        /*0014*/ 	.byte	0x00, 0xf5, 0x21, 0x00


	//----- nvinfo : EIATTR_KPARAM_INFO
	.align		4
.L_71:
        /*0018*/ 	.byte	0x04, 0x17
        /*001a*/ 	.short	(.L_73 - .L_72)
.L_72:
        /*001c*/ 	.word	0x00000000
        /*0020*/ 	.short	0x0003
        /*0022*/ 	.short	0x0010
        /*0024*/ 	.byte	0x00, 0xf5, 0x21, 0x00


	//----- nvinfo : EIATTR_KPARAM_INFO
	.align		4
.L_73:
        /*0028*/ 	.byte	0x04, 0x17
        /*002a*/ 	.short	(.L_75 - .L_74)
.L_74:
        /*002c*/ 	.word	0x00000000
        /*0030*/ 	.short	0x0002
        /*0032*/ 	.short	0x0008
        /*0034*/ 	.byte	0x00, 0xf0, 0x11, 0x00


	//----- nvinfo : EIATTR_KPARAM_INFO
	.align		4
.L_75:
        /*0038*/ 	.byte	0x04, 0x17
        /*003a*/ 	.short	(.L_77 - .L_76)
.L_76:
        /*003c*/ 	.word	0x00000000
        /*0040*/ 	.short	0x0001
        /*0042*/ 	.short	0x0004
        /*0044*/ 	.byte	0x00, 0xf0, 0x11, 0x00


	//----- nvinfo : EIATTR_KPARAM_INFO
	.align		4
.L_77:
        /*0048*/ 	.byte	0x04, 0x17
        /*004a*/ 	.short	(.L_79 - .L_78)
.L_78:
        /*004c*/ 	.word	0x00000000
        /*0050*/ 	.short	0x0000
        /*0052*/ 	.short	0x0000
        /*0054*/ 	.byte	0x00, 0xf0, 0x11, 0x00


	//----- nvinfo : EIATTR_SPARSE_MMA_MASK
	.align		4
.L_79:
        /*0058*/ 	.byte	0x03, 0x50
        /*005a*/ 	.short	0x0000


	//----- nvinfo : EIATTR_MAXREG_COUNT
	.align		4
        /*005c*/ 	.byte	0x03, 0x1b
        /*005e*/ 	.short	0x00ff


	//----- nvinfo : EIATTR_MERCURY_ISA_VERSION
	.align		4
        /*0060*/ 	.byte	0x03, 0x5f
        /*0062*/ 	.short	0x0101


	//----- nvinfo : EIATTR_VRC_CTA_INIT_COUNT
	.align		4
        /*0064*/ 	.byte	0x02, 0x4a
	.zero		1
	.zero		1


	//----- nvinfo : EIATTR_EXIT_INSTR_OFFSETS
	.align		4
        /*0068*/ 	.byte	0x04, 0x1c
        /*006a*/ 	.short	(.L_81 - .L_80)


	//   ....[0]....
.L_80:
        /*006c*/ 	.word	0x000000a0


	//   ....[1]....
        /*0070*/ 	.word	0x000002e0


	//----- nvinfo : EIATTR_CRS_STACK_SIZE
	.align		4
.L_81:
        /*0074*/ 	.byte	0x04, 0x1e
        /*0076*/ 	.short	(.L_83 - .L_82)
.L_82:
        /*0078*/ 	.word	0x00000000


	//----- nvinfo : EIATTR_CBANK_PARAM_SIZE
	.align		4
.L_83:
        /*007c*/ 	.byte	0x03, 0x19
        /*007e*/ 	.short	0x0020


	//----- nvinfo : EIATTR_PARAM_CBANK
	.align		4
        /*0080*/ 	.byte	0x04, 0x0a
        /*0082*/ 	.short	(.L_85 - .L_84)
	.align		4
.L_84:
        /*0084*/ 	.word	index@(.nv.constant0._Z6incthxiiiPfS_)
        /*0088*/ 	.short	0x0380
        /*008a*/ 	.short	0x0020


	//----- nvinfo : EIATTR_SW_WAR
	.align		4
.L_85:
        /*008c*/ 	.byte	0x04, 0x36
        /*008e*/ 	.short	(.L_87 - .L_86)
.L_86:
        /*0090*/ 	.word	0x00000008
.L_87:


//--------------------- .nv.info._Z6hfieldiiP7pmlayerPfS1_S1_S1_S1_ --------------------------
	.section	.nv.info._Z6hfieldiiP7pmlayerPfS1_S1_S1_S1_,"",@"SHT_CUDA_INFO"
	.sectionflags	@""
	.align	4


	//----- nvinfo : EIATTR_CUDA_API_VERSION
	.align		4
        /*0000*/ 	.byte	0x04, 0x37
        /*0002*/ 	.short	(.L_89 - .L_88)
.L_88:
        /*0004*/ 	.word	0x00000082


	//----- nvinfo : EIATTR_KPARAM_INFO
	.align		4
.L_89:
        /*0008*/ 	.byte	0x04, 0x17
        /*000a*/ 	.short	(.L_91 - .L_90)
.L_90:
        /*000c*/ 	.word	0x00000000
        /*0010*/ 	.short	0x0007
        /*0012*/ 	.short	0x0030
        /*0014*/ 	.byte	0x00, 0xf5, 0x21, 0x00


	//----- nvinfo : EIATTR_KPARAM_INFO
	.align		4
.L_91:
        /*0018*/ 	.byte	0x04, 0x17
        /*001a*/ 	.short	(.L_93 - .L_92)
.L_92:
        /*001c*/ 	.word	0x00000000
        /*0020*/ 	.short	0x0006
        /*0022*/ 	.short	0x0028
        /*0024*/ 	.byte	0x00, 0xf5, 0x21, 0x00


	//----- nvinfo : EIATTR_KPARAM_INFO
	.align		4
.L_93:
        /*0028*/ 	.byte	0x04, 0x17
        /*002a*/ 	.short	(.L_95 - .L_94)
.L_94:
        /*002c*/ 	.word	0x00000000
        /*0030*/ 	.short	0x0005
        /*0032*/ 	.short	0x0020
        /*0034*/ 	.byte	0x00, 0xf5, 0x21, 0x00


	//----- nvinfo : EIATTR_KPARAM_INFO
	.align		4
.L_95:
        /*0038*/ 	.byte	0x04, 0x17
        /*003a*/ 	.short	(.L_97 - .L_96)
.L_96:
        /*003c*/ 	.word	0x00000000
        /*0040*/ 	.short	0x0004
        /*0042*/ 	.short	0x0018
        /*0044*/ 	.byte	0x00, 0xf5, 0x21, 0x00


	//----- nvinfo : EIATTR_KPARAM_INFO
	.align		4
.L_97:
        /*0048*/ 	.byte	0x04, 0x17
        /*004a*/ 	.short	(.L_99 - .L_98)
.L_98:
        /*004c*/ 	.word	0x00000000
        /*0050*/ 	.short	0x0003
        /*0052*/ 	.short	0x0010
        /*0054*/ 	.byte	0x00, 0xf5, 0x21, 0x00


	//----- nvinfo : EIATTR_KPARAM_INFO
	.align		4
.L_99:
        /*0058*/ 	.byte	0x04, 0x17
        /*005a*/ 	.short	(.L_101 - .L_100)
.L_100:
        /*005c*/ 	.word	0x00000000
        /*0060*/ 	.short	0x0002
        /*0062*/ 	.short	0x0008
        /*0064*/ 	.byte	0x00, 0xf5, 0x21, 0x00


	//----- nvinfo : EIATTR_KPARAM_INFO
	.align		4
.L_101:
        /*0068*/ 	.byte	0x04, 0x17
        /*006a*/ 	.short	(.L_103 - .L_102)
.L_102:
        /*006c*/ 	.word	0x00000000
        /*0070*/ 	.short	0x0001
        /*0072*/ 	.short	0x0004
        /*0074*/ 	.byte	0x00, 0xf0, 0x11, 0x00


	//----- nvinfo : EIATTR_KPARAM_INFO
	.align		4
.L_103:
        /*0078*/ 	.byte	0x04, 0x17
        /*007a*/ 	.short	(.L_105 - .L_104)
.L_104:
        /*007c*/ 	.word	0x00000000
        /*0080*/ 	.short	0x0000
        /*0082*/ 	.short	0x0000
        /*0084*/ 	.byte	0x00, 0xf0, 0x11, 0x00


	//----- nvinfo : EIATTR_SPARSE_MMA_MASK
	.align		4
.L_105:
        /*0088*/ 	.byte	0x03, 0x50
        /*008a*/ 	.short	0x0000


	//----- nvinfo : EIATTR_MAXREG_COUNT
	.align		4
        /*008c*/ 	.byte	0x03, 0x1b
        /*008e*/ 	.short	0x00ff


	//----- nvinfo : EIATTR_MERCURY_ISA_VERSION
	.align		4
        /*0090*/ 	.byte	0x03, 0x5f
        /*0092*/ 	.short	0x0101


	//----- nvinfo : EIATTR_VRC_CTA_INIT_COUNT
	.align		4
        /*0094*/ 	.byte	0x02, 0x4a
	.zero		1
	.zero		1


	//----- nvinfo : EIATTR_EXIT_INSTR_OFFSETS
	.align		4
        /*0098*/ 	.byte	0x04, 0x1c
        /*009a*/ 	.short	(.L_107 - .L_106)


	//   ....[0]....
.L_106:
        /*009c*/ 	.word	0x00000080


	//   ....[1]....
        /*00a0*/ 	.word	0x000006d0


	//----- nvinfo : EIATTR_CRS_STACK_SIZE
	.align		4
.L_107:
        /*00a4*/ 	.byte	0x04, 0x1e
        /*00a6*/ 	.short	(.L_109 - .L_108)
.L_108:
        /*00a8*/ 	.word	0x00000000


	//----- nvinfo : EIATTR_CBANK_PARAM_SIZE
	.align		4
.L_109:
        /*00ac*/ 	.byte	0x03, 0x19
        /*00ae*/ 	.short	0x0038


	//----- nvinfo : EIATTR_PARAM_CBANK
	.align		4
        /*00b0*/ 	.byte	0x04, 0x0a
        /*00b2*/ 	.short	(.L_111 - .L_110)
	.align		4
.L_110:
        /*00b4*/ 	.word	index@(.nv.constant0._Z6hfieldiiP7pmlayerPfS1_S1_S1_S1_)
        /*00b8*/ 	.short	0x0380
        /*00ba*/ 	.short	0x0038


	//----- nvinfo : EIATTR_SW_WAR
	.align		4
.L_111:
        /*00bc*/ 	.byte	0x04, 0x36
        /*00be*/ 	.short	(.L_113 - .L_112)
.L_112:
        /*00c0*/ 	.word	0x00000008
.L_113:


//--------------------- .nv.info._Z6hxinctiPfS_   --------------------------
	.section	.nv.info._Z6hxinctiPfS_,"",@"SHT_CUDA_INFO"
	.sectionflags	@""
	.align	4


	//----- nvinfo : EIATTR_CUDA_API_VERSION
	.align		4
        /*0000*/ 	.byte	0x04, 0x37
        /*0002*/ 	.short	(.L_115 - .L_114)
.L_114:
        /*0004*/ 	.word	0x00000082


	//----- nvinfo : EIATTR_KPARAM_INFO
	.align		4
.L_115:
        /*0008*/ 	.byte	0x04, 0x17
        /*000a*/ 	.short	(.L_117 - .L_116)
.L_116:
        /*000c*/ 	.word	0x00000000
        /*0010*/ 	.short	0x0002
        /*0012*/ 	.short	0x0010
        /*0014*/ 	.byte	0x00, 0xf5, 0x21, 0x00


	//----- nvinfo : EIATTR_KPARAM_INFO
	.align		4
.L_117:
        /*0018*/ 	.byte	0x04, 0x17
        /*001a*/ 	.short	(.L_119 - .L_118)
.L_118:
        /*001c*/ 	.word	0x00000000
        /*0020*/ 	.short	0x0001
        /*0022*/ 	.short	0x0008
        /*0024*/ 	.byte	0x00, 0xf5, 0x21, 0x00


	//----- nvinfo : EIATTR_KPARAM_INFO
	.align		4
.L_119:
        /*0028*/ 	.byte	0x04, 0x17
        /*002a*/ 	.short	(.L_121 - .L_120)
.L_120:
        /*002c*/ 	.word	0x00000000
        /*0030*/ 	.short	0x0000
        /*0032*/ 	.short	0x0000
        /*0034*/ 	.byte	0x00, 0xf0, 0x11, 0x00


	//----- nvinfo : EIATTR_SPARSE_MMA_MASK
	.align		4
.L_121:
        /*0038*/ 	.byte	0x03, 0x50
        /*003a*/ 	.short	0x0000


	//----- nvinfo : EIATTR_MAXREG_COUNT
	.align		4
        /*003c*/ 	.byte	0x03, 0x1b
        /*003e*/ 	.short	0x00ff


	//----- nvinfo : EIATTR_MERCURY_ISA_VERSION
	.align		4
        /*0040*/ 	.byte	0x03, 0x5f
        /*0042*/ 	.short	0x0101


	//----- nvinfo : EIATTR_VRC_CTA_INIT_COUNT
	.align		4
        /*0044*/ 	.byte	0x02, 0x4a
	.zero		1
	.zero		1


	//----- nvinfo : EIATTR_EXIT_INSTR_OFFSETS
	.align		4
        /*0048*/ 	.byte	0x04, 0x1c
        /*004a*/ 	.short	(.L_123 - .L_122)


	//   ....[0]....
.L_122:
        /*004c*/ 	.word	0x00000080


	//   ....[1]....
        /*0050*/ 	.word	0x000001c0


	//----- nvinfo : EIATTR_CRS_STACK_SIZE
	.align		4
.L_123:
        /*0054*/ 	.byte	0x04, 0x1e
        /*0056*/ 	.short	(.L_125 - .L_124)
.L_124:
        /*0058*/ 	.word	0x00000000


	//----- nvinfo : EIATTR_CBANK_PARAM_SIZE
	.align		4
.L_125:
        /*005c*/ 	.byte	0x03, 0x19
        /*005e*/ 	.short	0x0018


	//----- nvinfo : EIATTR_PARAM_CBANK
	.align		4
        /*0060*/ 	.byte	0x04, 0x0a
        /*0062*/ 	.short	(.L_127 - .L_126)
	.align		4
.L_126:
        /*0064*/ 	.word	index@(.nv.constant0._Z6hxinctiPfS_)
        /*0068*/ 	.short	0x0380
        /*006a*/ 	.short	0x0018


	//----- nvinfo : EIATTR_SW_WAR
	.align		4
.L_127:
        /*006c*/ 	.byte	0x04, 0x36
        /*006e*/ 	.short	(.L_129 - .L_128)
.L_128:
        /*0070*/ 	.word	0x00000008
.L_129:


//--------------------- .nv.info._Z6efieldiiPfS_S_ --------------------------
	.section	.nv.info._Z6efieldiiPfS_S_,"",@"SHT_CUDA_INFO"
	.sectionflags	@""
	.align	4


	//----- nvinfo : EIATTR_CUDA_API_VERSION
	.align		4
        /*0000*/ 	.byte	0x04, 0x37
        /*0002*/ 	.short	(.L_131 - .L_130)
.L_130:
        /*0004*/ 	.word	0x00000082


	//----- nvinfo : EIATTR_KPARAM_INFO
	.align		4
.L_131:
        /*0008*/ 	.byte	0x04, 0x17
        /*000a*/ 	.short	(.L_133 - .L_132)
.L_132:
        /*000c*/ 	.word	0x00000000
        /*0010*/ 	.short	0x0004
        /*0012*/ 	.short	0x0018
        /*0014*/ 	.byte	0x00, 0xf5, 0x21, 0x00


	//----- nvinfo : EIATTR_KPARAM_INFO
	.align		4
.L_133:
        /*0018*/ 	.byte	0x04, 0x17
        /*001a*/ 	.short	(.L_135 - .L_134)
.L_134:
        /*001c*/ 	.word	0x00000000
        /*0020*/ 	.short	0x0003
        /*0022*/ 	.short	0x0010
        /*0024*/ 	.byte	0x00, 0xf5, 0x21, 0x00


	//----- nvinfo : EIATTR_KPARAM_INFO
	.align		4
.L_135:
        /*0028*/ 	.byte	0x04, 0x17
        /*002a*/ 	.short	(.L_137 - .L_136)
.L_136:
        /*002c*/ 	.word	0x00000000
        /*0030*/ 	.short	0x0002
        /*0032*/ 	.short	0x0008
        /*0034*/ 	.byte	0x00, 0xf5, 0x21, 0x00


	//----- nvinfo : EIATTR_KPARAM_INFO
	.align		4
.L_137:
        /*0038*/ 	.byte	0x04, 0x17
        /*003a*/ 	.short	(.L_139 - .L_138)
.L_138:
        /*003c*/ 	.word	0x00000000
        /*0040*/ 	.short	0x0001
        /*0042*/ 	.short	0x0004
        /*0044*/ 	.byte	0x00, 0xf0, 0x11, 0x00


	//----- nvinfo : EIATTR_KPARAM_INFO
	.align		4
.L_139:
        /*0048*/ 	.byte	0x04, 0x17
        /*004a*/ 	.short	(.L_141 - .L_140)
.L_140:
        /*004c*/ 	.word	0x00000000
        /*0050*/ 	.short	0x0000
        /*0052*/ 	.short	0x0000
        /*0054*/ 	.byte	0x00, 0xf0, 0x11, 0x00


	//----- nvinfo : EIATTR_SPARSE_MMA_MASK
	.align		4
.L_141:
        /*0058*/ 	.byte	0x03, 0x50
        /*005a*/ 	.short	0x0000


	//----- nvinfo : EIATTR_MAXREG_COUNT
	.align		4
        /*005c*/ 	.byte	0x03, 0x1b
        /*005e*/ 	.short	0x00ff


	//----- nvinfo : EIATTR_MERCURY_ISA_VERSION
	.align		4
        /*0060*/ 	.byte	0x03, 0x5f
        /*0062*/ 	.short	0x0101


	//----- nvinfo : EIATTR_VRC_CTA_INIT_COUNT
	.align		4
        /*0064*/ 	.byte	0x02, 0x4a
	.zero		1
	.zero		1


	//----- nvinfo : EIATTR_EXIT_INSTR_OFFSETS
	.align		4
        /*0068*/ 	.byte	0x04, 0x1c
        /*006a*/ 	.short	(.L_143 - .L_142)


	//   ....[0]....
.L_142:
        /*006c*/ 	.word	0x00000070


	//   ....[1]....
        /*0070*/ 	.word	0x00000290


	//----- nvinfo : EIATTR_CRS_STACK_SIZE
	.align		4
.L_143:
        /*0074*/ 	.byte	0x04, 0x1e
        /*0076*/ 	.short	(.L_145 - .L_144)
.L_144:
        /*0078*/ 	.word	0x00000000


	//----- nvinfo : EIATTR_CBANK_PARAM_SIZE
	.align		4
.L_145:
        /*007c*/ 	.byte	0x03, 0x19
        /*007e*/ 	.short	0x0020


	//----- nvinfo : EIATTR_PARAM_CBANK
	.align		4
        /*0080*/ 	.byte	0x04, 0x0a
        /*0082*/ 	.short	(.L_147 - .L_146)
	.align		4
.L_146:
        /*0084*/ 	.word	index@(.nv.constant0._Z6efieldiiPfS_S_)
        /*0088*/ 	.short	0x0380
        /*008a*/ 	.short	0x0020


	//----- nvinfo : EIATTR_SW_WAR
	.align		4
.L_147:
        /*008c*/ 	.byte	0x04, 0x36
        /*008e*/ 	.short	(.L_149 - .L_148)
.L_148:
        /*0090*/ 	.word	0x00000008
.L_149:


//--------------------- .nv.info._Z6inctdziiiPfS_ --------------------------
	.section	.nv.info._Z6inctdziiiPfS_,"",@"SHT_CUDA_INFO"
	.sectionflags	@""
	.align	4


	//----- nvinfo : EIATTR_CUDA_API_VERSION
	.align		4
        /*0000*/ 	.byte	0x04, 0x37
        /*0002*/ 	.short	(.L_151 - .L_150)
.L_150:
        /*0004*/ 	.word	0x00000082


	//----- nvinfo : EIATTR_KPARAM_INFO
	.align		4
.L_151:
        /*0008*/ 	.byte	0x04, 0x17
        /*000a*/ 	.short	(.L_153 - .L_152)
.L_152:
        /*000c*/ 	.word	0x00000000
        /*0010*/ 	.short	0x0004
        /*0012*/ 	.short	0x0018
        /*0014*/ 	.byte	0x00, 0xf5, 0x21, 0x00


	//----- nvinfo : EIATTR_KPARAM_INFO
	.align		4
.L_153:
        /*0018*/ 	.byte	0x04, 0x17
        /*001a*/ 	.short	(.L_155 - .L_154)
.L_154:
        /*001c*/ 	.word	0x00000000
        /*0020*/ 	.short	0x0003
        /*0022*/ 	.short	0x0010
        /*0024*/ 	.byte	0x00, 0xf5, 0x21, 0x00


	//----- nvinfo : EIATTR_KPARAM_INFO
	.align		4
.L_155:
        /*0028*/ 	.byte	0x04, 0x17
        /*002a*/ 	.short	(.L_157 - .L_156)
.L_156:
        /*002c*/ 	.word	0x00000000
        /*0030*/ 	.short	0x0002
        /*0032*/ 	.short	0x0008
        /*0034*/ 	.byte	0x00, 0xf0, 0x11, 0x00


	//----- nvinfo : EIATTR_KPARAM_INFO
	.align		4
.L_157:
        /*0038*/ 	.byte	0x04, 0x17
        /*003a*/ 	.short	(.L_159 - .L_158)
.L_158:
        /*003c*/ 	.word	0x00000000
        /*0040*/ 	.short	0x0001
        /*0042*/ 	.short	0x0004
        /*0044*/ 	.byte	0x00, 0xf0, 0x11, 0x00


	//----- nvinfo : EIATTR_KPARAM_INFO
	.align		4
.L_159:
        /*0048*/ 	.byte	0x04, 0x17
        /*004a*/ 	.short	(.L_161 - .L_160)
.L_160:
        /*004c*/ 	.word	0x00000000
        /*0050*/ 	.short	0x0000
        /*0052*/ 	.short	0x0000
        /*0054*/ 	.byte	0x00, 0xf0, 0x11, 0x00


	//----- nvinfo : EIATTR_SPARSE_MMA_MASK
	.align		4
.L_161:
        /*0058*/ 	.byte	0x03, 0x50
        /*005a*/ 	.short	0x0000


	//----- nvinfo : EIATTR_MAXREG_COUNT
	.align		4
        /*005c*/ 	.byte	0x03, 0x1b
        /*005e*/ 	.short	0x00ff


	//----- nvinfo : EIATTR_MERCURY_ISA_VERSION
	.align		4
        /*0060*/ 	.byte	0x03, 0x5f
        /*0062*/ 	.short	0x0101


	//----- nvinfo : EIATTR_VRC_CTA_INIT_COUNT
	.align		4
        /*0064*/ 	.byte	0x02, 0x4a
	.zero		1
	.zero		1


	//----- nvinfo : EIATTR_EXIT_INSTR_OFFSETS
	.align		4
        /*0068*/ 	.byte	0x04, 0x1c
        /*006a*/ 	.short	(.L_163 - .L_162)


	//   ....[0]....
.L_162:
        /*006c*/ 	.word	0x000000a0


	//   ....[1]....
        /*0070*/ 	.word	0x000002e0


	//----- nvinfo : EIATTR_CRS_STACK_SIZE
	.align		4
.L_163:
        /*0074*/ 	.byte	0x04, 0x1e
        /*0076*/ 	.short	(.L_165 - .L_164)
.L_164:
        /*0078*/ 	.word	0x00000000


	//----- nvinfo : EIATTR_CBANK_PARAM_SIZE
	.align		4
.L_165:
        /*007c*/ 	.byte	0x03, 0x19
        /*007e*/ 	.short	0x0020


	//----- nvinfo : EIATTR_PARAM_CBANK
	.align		4
        /*0080*/ 	.byte	0x04, 0x0a
        /*0082*/ 	.short	(.L_167 - .L_166)
	.align		4
.L_166:
        /*0084*/ 	.word	index@(.nv.constant0._Z6inctdziiiPfS_)
        /*0088*/ 	.short	0x0380
        /*008a*/ 	.short	0x0020


	//----- nvinfo : EIATTR_SW_WAR
	.align		4
.L_167:
        /*008c*/ 	.byte	0x04, 0x36
        /*008e*/ 	.short	(.L_169 - .L_168)
.L_168:
        /*0090*/ 	.word	0x00000008
.L_169:


//--------------------- .nv.info._Z6dfieldiiiP7pmlayerPfS1_S1_S1_ --------------------------
	.section	.nv.info._Z6dfieldiiiP7pmlayerPfS1_S1_S1_,"",@"SHT_CUDA_INFO"
	.sectionflags	@""
	.align	4


	//----- nvinfo : EIATTR_CUDA_API_VERSION
	.align		4
        /*0000*/ 	.byte	0x04, 0x37
        /*0002*/ 	.short	(.L_171 - .L_170)
.L_170:
        /*0004*/ 	.word	0x00000082


	//----- nvinfo : EIATTR_KPARAM_INFO
	.align		4
.L_171:
        /*0008*/ 	.byte	0x04, 0x17
        /*000a*/ 	.short	(.L_173 - .L_172)
.L_172:
        /*000c*/ 	.word	0x00000000
        /*0010*/ 	.short	0x0007
        /*0012*/ 	.short	0x0030
        /*0014*/ 	.byte	0x00, 0xf5, 0x21, 0x00


	//----- nvinfo : EIATTR_KPARAM_INFO
	.align		4
.L_173:
        /*0018*/ 	.byte	0x04, 0x17
        /*001a*/ 	.short	(.L_175 - .L_174)
.L_174:
        /*001c*/ 	.word	0x00000000
        /*0020*/ 	.short	0x0006
        /*0022*/ 	.short	0x0028
        /*0024*/ 	.byte	0x00, 0xf5, 0x21, 0x00


	//----- nvinfo : EIATTR_KPARAM_INFO
	.align		4
.L_175:
        /*0028*/ 	.byte	0x04, 0x17
        /*002a*/ 	.short	(.L_177 - .L_176)
.L_176:
        /*002c*/ 	.word	0x00000000
        /*0030*/ 	.short	0x0005
        /*0032*/ 	.short	0x0020
        /*0034*/ 	.byte	0x00, 0xf5, 0x21, 0x00


	//----- nvinfo : EIATTR_KPARAM_INFO
	.align		4
.L_177:
        /*0038*/ 	.byte	0x04, 0x17
        /*003a*/ 	.short	(.L_179 - .L_178)
.L_178:
        /*003c*/ 	.word	0x00000000
        /*0040*/ 	.short	0x0004
        /*0042*/ 	.short	0x0018
        /*0044*/ 	.byte	0x00, 0xf5, 0x21, 0x00


	//----- nvinfo : EIATTR_KPARAM_INFO
	.align		4
.L_179:
        /*0048*/ 	.byte	0x04, 0x17
        /*004a*/ 	.short	(.L_181 - .L_180)
.L_180:
        /*004c*/ 	.word	0x00000000
        /*0050*/ 	.short	0x0003
        /*0052*/ 	.short	0x0010
        /*0054*/ 	.byte	0x00, 0xf5, 0x21, 0x00


	//----- nvinfo : EIATTR_KPARAM_INFO
	.align		4
.L_181:
        /*0058*/ 	.byte	0x04, 0x17
        /*005a*/ 	.short	(.L_183 - .L_182)
.L_182:
        /*005c*/ 	.word	0x00000000
        /*0060*/ 	.short	0x0002
        /*0062*/ 	.short	0x0008
        /*0064*/ 	.byte	0x00, 0xf0, 0x11, 0x00


	//----- nvinfo : EIATTR_KPARAM_INFO
	.align		4
.L_183:
        /*0068*/ 	.byte	0x04, 0x17
        /*006a*/ 	.short	(.L_185 - .L_184)
.L_184:
        /*006c*/ 	.word	0x00000000
        /*0070*/ 	.short	0x0001
        /*0072*/ 	.short	0x0004
        /*0074*/ 	.byte	0x00, 0xf0, 0x11, 0x00


	//----- nvinfo : EIATTR_KPARAM_INFO
	.align		4
.L_185:
        /*0078*/ 	.byte	0x04, 0x17
        /*007a*/ 	.short	(.L_187 - .L_186)
.L_186:
        /*007c*/ 	.word	0x00000000
        /*0080*/ 	.short	0x0000
        /*0082*/ 	.short	0x0000
        /*0084*/ 	.byte	0x00, 0xf0, 0x11, 0x00


	//----- nvinfo : EIATTR_SPARSE_MMA_MASK
	.align		4
.L_187:
        /*0088*/ 	.byte	0x03, 0x50
        /*008a*/ 	.short	0x0000


	//----- nvinfo : EIATTR_MAXREG_COUNT
	.align		4
        /*008c*/ 	.byte	0x03, 0x1b
        /*008e*/ 	.short	0x00ff


	//----- nvinfo : EIATTR_MERCURY_ISA_VERSION
	.align		4
        /*0090*/ 	.byte	0x03, 0x5f
        /*0092*/ 	.short	0x0101


	//----- nvinfo : EIATTR_VRC_CTA_INIT_COUNT
	.align		4
        /*0094*/ 	.byte	0x02, 0x4a
	.zero		1
	.zero		1


	//----- nvinfo : EIATTR_EXIT_INSTR_OFFSETS
	.align		4
        /*0098*/ 	.byte	0x04, 0x1c
        /*009a*/ 	.short	(.L_189 - .L_188)


	//   ....[0]....
.L_188:
        /*009c*/ 	.word	0x000004b0


	//   ....[1]....
        /*00a0*/ 	.word	0x00000510


	//   ....[2]....
        /*00a4*/ 	.word	0x00000960


	//----- nvinfo : EIATTR_CRS_STACK_SIZE
	.align		4
.L_189:
        /*00a8*/ 	.byte	0x04, 0x1e
        /*00aa*/ 	.short	(.L_191 - .L_190)
.L_190:
        /*00ac*/ 	.word	0x00000000


	//----- nvinfo : EIATTR_CBANK_PARAM_SIZE
	.align		4
.L_191:
        /*00b0*/ 	.byte	0x03, 0x19
        /*00b2*/ 	.short	0x0038


	//----- nvinfo : EIATTR_PARAM_CBANK
	.align		4
        /*00b4*/ 	.byte	0x04, 0x0a
        /*00b6*/ 	.short	(.L_193 - .L_192)
	.align		4
.L_192:
        /*00b8*/ 	.word	index@(.nv.constant0._Z6dfieldiiiP7pmlayerPfS1_S1_S1_)
        /*00bc*/ 	.short	0x0380
        /*00be*/ 	.short	0x0038


	//----- nvinfo : EIATTR_SW_WAR
	.align		4
.L_193:
        /*00c0*/ 	.byte	0x04, 0x36
        /*00c2*/ 	.short	(.L_195 - .L_194)
.L_194:
        /*00c4*/ 	.word	0x00000008
.L_195:


//--------------------- .nv.info._Z6ezinctiPfS_S_ --------------------------
	.section	.nv.info._Z6ezinctiPfS_S_,"",@"SHT_CUDA_INFO"
	.sectionflags	@""
	.align	4


	//----- nvinfo : EIATTR_CUDA_API_VERSION
	.align		4
        /*0000*/ 	.byte	0x04, 0x37
        /*0002*/ 	.short	(.L_197 - .L_196)
.L_196:
        /*0004*/ 	.word	0x00000082


	//----- nvinfo : EIATTR_KPARAM_INFO
	.align		4
.L_197:
        /*0008*/ 	.byte	0x04, 0x17
        /*000a*/ 	.short	(.L_199 - .L_198)
.L_198:
        /*000c*/ 	.word	0x00000000
        /*0010*/ 	.short	0x0003
        /*0012*/ 	.short	0x0018
        /*0014*/ 	.byte	0x00, 0xf5, 0x21, 0x00


	//----- nvinfo : EIATTR_KPARAM_INFO
	.align		4
.L_199:
        /*0018*/ 	.byte	0x04, 0x17
        /*001a*/ 	.short	(.L_201 - .L_200)
.L_200:
        /*001c*/ 	.word	0x00000000
        /*0020*/ 	.short	0x0002
        /*0022*/ 	.short	0x0010
        /*0024*/ 	.byte	0x00, 0xf5, 0x21, 0x00


	//----- nvinfo : EIATTR_KPARAM_INFO
	.align		4
.L_201:
        /*0028*/ 	.byte	0x04, 0x17
        /*002a*/ 	.short	(.L_203 - .L_202)
.L_202:
        /*002c*/ 	.word	0x00000000
        /*0030*/ 	.short	0x0001
        /*0032*/ 	.short	0x0008
        /*0034*/ 	.byte	0x00, 0xf5, 0x21, 0x00


	//----- nvinfo : EIATTR_KPARAM_INFO
	.align		4
.L_203:
        /*0038*/ 	.byte	0x04, 0x17
        /*003a*/ 	.short	(.L_205 - .L_204)
.L_204:
        /*003c*/ 	.word	0x00000000
        /*0040*/ 	.short	0x0000
        /*0042*/ 	.short	0x0000
        /*0044*/ 	.byte	0x00, 0xf0, 0x11, 0x00


	//----- nvinfo : EIATTR_SPARSE_MMA_MASK
	.align		4
.L_205:
        /*0048*/ 	.byte	0x03, 0x50
        /*004a*/ 	.short	0x0000


	//----- nvinfo : EIATTR_MAXREG_COUNT
	.align		4
        /*004c*/ 	.byte	0x03, 0x1b
        /*004e*/ 	.short	0x00ff


	//----- nvinfo : EIATTR_MERCURY_ISA_VERSION
	.align		4
        /*0050*/ 	.byte	0x03, 0x5f
        /*0052*/ 	.short	0x0101


	//----- nvinfo : EIATTR_VRC_CTA_INIT_COUNT
	.align		4
        /*0054*/ 	.byte	0x02, 0x4a
	.zero		1
	.zero		1


	//----- nvinfo : EIATTR_EXIT_INSTR_OFFSETS
	.align		4
        /*0058*/ 	.byte	0x04, 0x1c
        /*005a*/ 	.short	(.L_207 - .L_206)


	//   ....[0]....
.L_206:
        /*005c*/ 	.word	0x000002e0


	//   ....[1]....
        /*0060*/ 	.word	0x00000390


	//----- nvinfo : EIATTR_CRS_STACK_SIZE
	.align		4
.L_207:
        /*0064*/ 	.byte	0x04, 0x1e
        /*0066*/ 	.short	(.L_209 - .L_208)
.L_208:
        /*0068*/ 	.word	0x00000000


	//----- nvinfo : EIATTR_CBANK_PARAM_SIZE
	.align		4
.L_209:
        /*006c*/ 	.byte	0x03, 0x19
        /*006e*/ 	.short	0x0020


	//----- nvinfo : EIATTR_PARAM_CBANK
	.align		4
        /*0070*/ 	.byte	0x04, 0x0a
        /*0072*/ 	.short	(.L_211 - .L_210)
	.align		4
.L_210:
        /*0074*/ 	.word	index@(.nv.constant0._Z6ezinctiPfS_S_)
        /*0078*/ 	.short	0x0380
        /*007a*/ 	.short	0x0020


	//----- nvinfo : EIATTR_SW_WAR
	.align		4
.L_211:
        /*007c*/ 	.byte	0x04, 0x36
        /*007e*/ 	.short	(.L_213 - .L_212)
.L_212:
        /*0080*/ 	.word	0x00000008
.L_213:


//--------------------- .nv.callgraph             --------------------------
	.section	.nv.callgraph,"",@"SHT_CUDA_CALLGRAPH"
	.align	4
	.sectionentsize	8
	.align		4
        /*0000*/ 	.word	0x00000000
	.align		4
        /*0004*/ 	.word	0xffffffff
	.align		4
        /*0008*/ 	.word	0x00000000
	.align		4
        /*000c*/ 	.word	0xfffffffe
	.align		4
        /*0010*/ 	.word	0x00000000
	.align		4
        /*0014*/ 	.word	0xfffffffd
	.align		4
        /*0018*/ 	.word	0x00000000
	.align		4
        /*001c*/ 	.word	0xfffffffc


//--------------------- .text._Z6incthyiiiPfS_    --------------------------
	.section	.text._Z6incthyiiiPfS_,"ax",@progbits
	.align	128
        .global         _Z6incthyiiiPfS_
        .type           _Z6incthyiiiPfS_,@function
        .size           _Z6incthyiiiPfS_,(.L_x_32 - _Z6incthyiiiPfS_)
        .other          _Z6incthyiiiPfS_,@"STO_CUDA_ENTRY STV_DEFAULT"
_Z6incthyiiiPfS_:
.text._Z6incthyiiiPfS_:
[----:B------:R-:W-:Y:S01]  /*0000*/  LDC R1, c[0x0][0x37c] ;  /* 0x0000df00ff017b82 */ /* 0x000fe20000000800 */
[----:B------:R-:W0:Y:S07]  /*0010*/  S2R R3, SR_TID.X ;  /* 0x0000000000037919 */ /* 0x000e2e0000002100 */
[----:B------:R-:W0:Y:S01]  /*0020*/  S2UR UR4, SR_CTAID.X ;  /* 0x00000000000479c3 */ /* 0x000e220000002500 */
[----:B------:R-:W1:Y:S07]  /*0030*/  LDCU UR5, c[0x0][0x384] ;  /* 0x00007080ff0577ac */ /* 0x000e6e0008000800 */
[----:B------:R-:W0:Y:S08]  /*0040*/  LDC R10, c[0x0][0x360] ;  /* 0x0000d800ff0a7b82 */ /* 0x000e300000000800 */
[----:B------:R-:W1:Y:S01]  /*0050*/  LDC R7, c[0x0][0x388] ;  /* 0x0000e200ff077b82 */ /* 0x000e620000000800 */
[----:B0-----:R-:W-:Y:S01]  /*0060*/  IMAD R2, R10, UR4, R3 ;  /* 0x000000040a027c24 */ /* 0x001fe2000f8e0203 */
[----:B-1----:R-:W-:-:S04]  /*0070*/  IADD3 R0, PT, PT, -R7, UR5, RZ ;  /* 0x0000000507007c10 */ /* 0x002fc8000fffe1ff */
[----:B------:R-:W-:-:S04]  /*0080*/  IADD3 R11, PT, PT, R2, -0x1, R7 ;  /* 0xffffffff020b7810 */ /* 0x000fc80007ffe007 */
[----:B------:R-:W-:-:S13]  /*0090*/  ISETP.GT.AND P0, PT, R11, R0, PT ;  /* 0x000000000b00720c */ /* 0x000fda0003f04270 */
[----:B------:R-:W-:Y:S05]  /*00a0*/  @P0 EXIT ;  /* 0x000000000000094d */ /* 0x000fea0003800000 */
[----:B------:R-:W0:Y:S01]  /*00b0*/  LDC.64 R2, c[0x0][0x390] ;  /* 0x0000e400ff027b82 */ /* 0x000e220000000a00 */
[----:B------:R-:W1:Y:S01]  /*00c0*/  LDCU UR8, c[0x0][0x380] ;  /* 0x00007000ff0877ac */ /* 0x000e620008000800 */
[C---:B------:R-:W-:Y:S01]  /*00d0*/  IADD3 R9, PT, PT, R7.reuse, -0x2, RZ ;  /* 0xfffffffe07097810 */ /* 0x040fe20007ffe0ff */
[----:B------:R-:W2:Y:S05]  /*00e0*/  LDCU UR4, c[0x0][0x370] ;  /* 0x00006e00ff0477ac */ /* 0x000eaa0008000800 */
[----:B------:R-:W3:Y:S01]  /*00f0*/  LDC.64 R4, c[0x0][0x398] ;  /* 0x0000e600ff047b82 */ /* 0x000ee20000000a00 */
[----:B------:R-:W4:Y:S01]  /*0100*/  LDCU.64 UR6, c[0x0][0x358] ;  /* 0x00006b00ff0677ac */ /* 0x000f220008000a00 */
[----:B-1----:R-:W-:Y:S01]  /*0110*/  IADD3 R8, PT, PT, -R7, UR8, RZ ;  /* 0x0000000807087c10 */ /* 0x002fe2000fffe1ff */
[----:B--2---:R-:W-:-:S07]  /*0120*/  IMAD R10, R10, UR4, RZ ;  /* 0x000000040a0a7c24 */ /* 0x004fce000f8e02ff */
.L_x_0:
[----:B-1----:R-:W-:Y:S02]  /*0130*/  IMAD R13, R9, UR5, R11 ;  /* 0x00000005090d7c24 */ /* 0x002fe4000f8e020b */
[----:B0-----:R-:W-:-:S04]  /*0140*/  IMAD.WIDE R6, R11, 0x4, R2 ;  /* 0x000000040b067825 */ /* 0x001fc800078e0202 */
[----:B---3--:R-:W-:Y:S01]  /*0150*/  IMAD.WIDE R12, R13, 0x4, R4 ;  /* 0x000000040d0c7825 */ /* 0x008fe200078e0204 */
[----:B----4-:R-:W2:Y:S04]  /*0160*/  LDG.E R22, desc[UR6][R6.64] ;  /* 0x0000000606167981 */ /* 0x010ea8000c1e1900 */
[----:B------:R-:W3:Y:S01]  /*0170*/  LDG.E R23, desc[UR6][R12.64] ;  /* 0x000000060c177981 */ /* 0x000ee2000c1e1900 */
[----:B--2---:R-:W-:Y:S08]  /*0180*/  F2F.F64.F32 R14, R22 ;  /* 0x00000016000e7310 */ /* 0x004ff00000201800 */
[----:B---3--:R-:W0:Y:S02]  /*0190*/  F2F.F64.F32 R16, R23 ;  /* 0x0000001700107310 */ /* 0x008e240000201800 */
[----:B0-----:R-:W-:Y:S01]  /*01a0*/  DFMA R16, R14, -0.5, R16 ;  /* 0xbfe000000e10782b */ /* 0x001fe20000000010 */
[----:B------:R-:W-:-:S04]  /*01b0*/  IMAD R15, R8, UR5, R11 ;  /* 0x00000005080f7c24 */ /* 0x000fc8000f8e020b */
[----:B------:R-:W-:-:S05]  /*01c0*/  IMAD.WIDE R14, R15, 0x4, R4 ;  /* 0x000000040f0e7825 */ /* 0x000fca00078e0204 */
[----:B------:R-:W0:Y:S02]  /*01d0*/  F2F.F32.F64 R17, R16 ;  /* 0x0000001000117310 */ /* 0x000e240000301000 */
[----:B0-----:R1:W-:Y:S04]  /*01e0*/  STG.E desc[UR6][R12.64], R17 ;  /* 0x000000110c007986 */ /* 0x0013e8000c101906 */
[----:B------:R-:W2:Y:S04]  /*01f0*/  LDG.E R24, desc[UR6][R6.64] ;  /* 0x0000000606187981 */ /* 0x000ea8000c1e1900 */
[----:B------:R-:W3:Y:S01]  /*0200*/  LDG.E R20, desc[UR6][R14.64] ;  /* 0x000000060e147981 */ /* 0x000ee2000c1e1900 */
[----:B------:R-:W-:-:S04]  /*0210*/  IADD3 R11, PT, PT, R10, R11, RZ ;  /* 0x0000000b0a0b7210 */ /* 0x000fc80007ffe0ff */
[----:B------:R-:W-:Y:S01]  /*0220*/  ISETP.GT.AND P0, PT, R11, R0, PT ;  /* 0x000000000b00720c */ /* 0x000fe20003f04270 */
[----:B--2---:R-:W-:Y:S08]  /*0230*/  F2F.F64.F32 R18, R24 ;  /* 0x0000001800127310 */ /* 0x004ff00000201800 */
[----:B---3--:R-:W0:Y:S02]  /*0240*/  F2F.F64.F32 R20, R20 ;  /* 0x0000001400147310 */ /* 0x008e240000201800 */
[----:B0-----:R-:W-:-:S10]  /*0250*/  DFMA R18, R18, 0.5, R20 ;  /* 0x3fe000001212782b */ /* 0x001fd40000000014 */
[----:B------:R-:W0:Y:S02]  /*0260*/  F2F.F32.F64 R19, R18 ;  /* 0x0000001200137310 */ /* 0x000e240000301000 */
[----:B0-----:R1:W-:Y:S01]  /*0270*/  STG.E desc[UR6][R14.64], R19 ;  /* 0x000000130e007986 */ /* 0x0013e2000c101906 */
[----:B------:R-:W-:Y:S05]  /*0280*/  @!P0 BRA `(.L_x_0) ;  /* 0xfffffffc00a88947 */ /* 0x000fea000383ffff */
[----:B------:R-:W-:Y:S05]  /*0290*/  EXIT ;  /* 0x000000000000794d */ /* 0x000fea0003800000 */
.L_x_1:
[----:B------:R-:W-:-:S00]  /*02a0*/  BRA `(.L_x_1) ;  /* 0xfffffffc00fc7947 */ /* 0x000fc0000383ffff */
[----:B------:R-:W-:-:S00]  /*02b0*/  NOP ;  /* 0x0000000000007918 */ /* 0x000fc00000000000 */
        /* <DEDUP_REMOVED lines=12> */
.L_x_32:


//--------------------- .text._Z6incthxiiiPfS_    --------------------------
	.section	.text._Z6incthxiiiPfS_,"ax",@progbits
	.align	128
        .global         _Z6incthxiiiPfS_
        .type           _Z6incthxiiiPfS_,@function
        .size           _Z6incthxiiiPfS_,(.L_x_33 - _Z6incthxiiiPfS_)
        .other          _Z6incthxiiiPfS_,@"STO_CUDA_ENTRY STV_DEFAULT"
_Z6incthxiiiPfS_:
.text._Z6incthxiiiPfS_:
        /* <DEDUP_REMOVED lines=11> */
[----:B------:R-:W0:Y:S01]  /*00b0*/  LDC R11, c[0x0][0x384] ;  /* 0x0000e100ff0b7b82 */ /* 0x000e220000000800 */
[----:B------:R-:W1:Y:S01]  /*00c0*/  LDCU UR4, c[0x0][0x370] ;  /* 0x00006e00ff0477ac */ /* 0x000e620008000800 */
[----:B------:R-:W2:Y:S06]  /*00d0*/  LDCU.64 UR6, c[0x0][0x358] ;  /* 0x00006b00ff0677ac */ /* 0x000eac0008000a00 */
[----:B------:R-:W3:Y:S01]  /*00e0*/  LDC.64 R4, c[0x0][0x390] ;  /* 0x0000e400ff047b82 */ /* 0x000ee20000000a00 */
[----:B------:R-:W4:Y:S07]  /*00f0*/  LDCU.64 UR8, c[0x0][0x398] ;  /* 0x00007300ff0877ac */ /* 0x000f2e0008000a00 */
[----:B------:R-:W2:Y:S01]  /*0100*/  LDC.64 R2, c[0x0][0x398] ;  /* 0x0000e600ff027b82 */ /* 0x000ea20000000a00 */
[----:B-1----:R-:W-:-:S02]  /*0110*/  IMAD R0, R0, UR4, RZ ;  /* 0x0000000400007c24 */ /* 0x002fc4000f8e02ff */
[----:B0-----:R-:W-:Y:S02]  /*0120*/  IMAD.IADD R8, R11, 0x1, -R10 ;  /* 0x000000010b087824 */ /* 0x001fe400078e0a0a */
[----:B---3--:R-:W-:-:S04]  /*0130*/  IMAD.WIDE R6, R10, 0x4, R4 ;  /* 0x000000040a067825 */ /* 0x008fc800078e0204 */
[----:B----4-:R-:W-:-:S07]  /*0140*/  IMAD.WIDE R4, R8, 0x4, R4 ;  /* 0x0000000408047825 */ /* 0x010fce00078e0204 */
.L_x_2:
[----:B0-----:R-:W-:-:S05]  /*0150*/  IMAD R21, R9, R11, RZ ;  /* 0x0000000b09157224 */ /* 0x001fca00078e02ff */
[----:B------:R-:W-:Y:S02]  /*0160*/  SHF.R.S32.HI R13, RZ, 0x1f, R21 ;  /* 0x0000001fff0d7819 */ /* 0x000fe40000011415 */
[----:B------:R-:W-:-:S04]  /*0170*/  IADD3 R15, P0, PT, R21, R10, RZ ;  /* 0x0000000a150f7210 */ /* 0x000fc80007f1e0ff */
[----:B------:R-:W-:Y:S02]  /*0180*/  LEA.HI.X.SX32 R16, R10, R13, 0x1, P0 ;  /* 0x0000000d0a107211 */ /* 0x000fe400000f0eff */
[C---:B------:R-:W-:Y:S01]  /*0190*/  LEA R14, P0, R15.reuse, UR8, 0x2 ;  /* 0x000000080f0e7c11 */ /* 0x040fe2000f8010ff */
[----:B--2---:R-:W2:Y:S03]  /*01a0*/  LDG.E R13, desc[UR6][R6.64+-0x4] ;  /* 0xfffffc06060d7981 */ /* 0x004ea6000c1e1900 */
[----:B------:R-:W-:-:S05]  /*01b0*/  LEA.HI.X R15, R15, UR9, R16, 0x2, P0 ;  /* 0x000000090f0f7c11 */ /* 0x000fca00080f1410 */
[----:B------:R-:W3:Y:S01]  /*01c0*/  LDG.E R24, desc[UR6][R14.64+-0x8] ;  /* 0xfffff8060e187981 */ /* 0x000ee2000c1e1900 */
[----:B--2---:R-:W-:Y:S08]  /*01d0*/  F2F.F64.F32 R16, R13 ;  /* 0x0000000d00107310 */ /* 0x004ff00000201800 */
[----:B---3--:R-:W0:Y:S02]  /*01e0*/  F2F.F64.F32 R18, R24 ;  /* 0x0000001800127310 */ /* 0x008e240000201800 */
[----:B0-----:R-:W-:Y:S01]  /*01f0*/  DFMA R18, R16, 0.5, R18 ;  /* 0x3fe000001012782b */ /* 0x001fe20000000012 */
[----:B------:R-:W-:-:S09]  /*0200*/  IMAD.IADD R17, R8, 0x1, R21 ;  /* 0x0000000108117824 */ /* 0x000fd200078e0215 */
[----:B------:R-:W0:Y:S01]  /*0210*/  F2F.F32.F64 R19, R18 ;  /* 0x0000001200137310 */ /* 0x000e220000301000 */
[----:B------:R-:W-:Y:S01]  /*0220*/  IMAD.WIDE R16, R17, 0x4, R2 ;  /* 0x0000000411107825 */ /* 0x000fe200078e0202 */
[----:B0-----:R0:W-:Y:S04]  /*0230*/  STG.E desc[UR6][R14.64+-0x8], R19 ;  /* 0xfffff8130e007986 */ /* 0x0011e8000c101906 */
[----:B------:R-:W2:Y:S04]  /*0240*/  LDG.E R25, desc[UR6][R4.64] ;  /* 0x0000000604197981 */ /* 0x000ea8000c1e1900 */
[----:B------:R-:W3:Y:S01]  /*0250*/  LDG.E R22, desc[UR6][R16.64] ;  /* 0x0000000610167981 */ /* 0x000ee2000c1e1900 */
[----:B------:R-:W-:-:S05]  /*0260*/  IMAD.IADD R9, R0, 0x1, R9 ;  /* 0x0000000100097824 */ /* 0x000fca00078e0209 */
[----:B------:R-:W-:Y:S01]  /*0270*/  ISETP.GT.AND P0, PT, R9, R12, PT ;  /* 0x0000000c0900720c */ /* 0x000fe20003f04270 */
[----:B--2---:R-:W-:Y:S08]  /*0280*/  F2F.F64.F32 R20, R25 ;  /* 0x0000001900147310 */ /* 0x004ff00000201800 */
[----:B---3--:R-:W1:Y:S02]  /*0290*/  F2F.F64.F32 R22, R22 ;  /* 0x0000001600167310 */ /* 0x008e640000201800 */
[----:B-1----:R-:W-:-:S10]  /*02a0*/  DFMA R20, R20, -0.5, R22 ;  /* 0xbfe000001414782b */ /* 0x002fd40000000016 */
[----:B------:R-:W1:Y:S02]  /*02b0*/  F2F.F32.F64 R21, R20 ;  /* 0x0000001400157310 */ /* 0x000e640000301000 */
[----:B-1----:R0:W-:Y:S01]  /*02c0*/  STG.E desc[UR6][R16.64], R21 ;  /* 0x0000001510007986 */ /* 0x0021e2000c101906 */
[----:B------:R-:W-:Y:S05]  /*02d0*/  @!P0 BRA `(.L_x_2) ;  /* 0xfffffffc009c8947 */ /* 0x000fea000383ffff */
[----:B------:R-:W-:Y:S05]  /*02e0*/  EXIT ;  /* 0x000000000000794d */ /* 0x000fea0003800000 */
.L_x_3:
        /* <DEDUP_REMOVED lines=9> */
.L_x_33:


//--------------------- .text._Z6hfieldiiP7pmlayerPfS1_S1_S1_S1_ --------------------------
	.section	.text._Z6hfieldiiP7pmlayerPfS1_S1_S1_S1_,"ax",@progbits
	.align	128
        .global         _Z6hfieldiiP7pmlayerPfS1_S1_S1_S1_
        .type           _Z6hfieldiiP7pmlayerPfS1_S1_S1_S1_,@function
        .size           _Z6hfieldiiP7pmlayerPfS1_S1_S1_S1_,(.L_x_34 - _Z6hfieldiiP7pmlayerPfS1_S1_S1_S1_)
        .other          _Z6hfieldiiP7pmlayerPfS1_S1_S1_S1_,@"STO_CUDA_ENTRY STV_DEFAULT"
_Z6hfieldiiP7pmlayerPfS1_S1_S1_S1_:
.text._Z6hfieldiiP7pmlayerPfS1_S1_S1_S1_:
[----:B------:R-:W-:Y:S01]  /*0000*/  LDC R1, c[0x0][0x37c] ;  /* 0x0000df00ff017b82 */ /* 0x000fe20000000800 */
[----:B------:R-:W0:Y:S07]  /*0010*/  S2R R3, SR_TID.Y ;  /* 0x0000000000037919 */ /* 0x000e2e0000002200 */
[----:B------:R-:W0:Y:S01]  /*0020*/  S2UR UR5, SR_CTAID.Y ;  /* 0x00000000000579c3 */ /* 0x000e220000002600 */
[----:B------:R-:W1:Y:S07]  /*0030*/  LDCU UR4, c[0x0][0x380] ;  /* 0x00007000ff0477ac */ /* 0x000e6e0008000800 */
[----:B------:R-:W0:Y:S01]  /*0040*/  LDC R0, c[0x0][0x364] ;  /* 0x0000d900ff007b82 */ /* 0x000e220000000800 */
[----:B-1----:R-:W-:Y:S01]  /*0050*/  UIADD3 UR4, UPT, UPT, UR4, -0x1, URZ ;  /* 0xffffffff04047890 */ /* 0x002fe2000fffe0ff */
[----:B0-----:R-:W-:-:S05]  /*0060*/  IMAD R0, R0, UR5, R3 ;  /* 0x0000000500007c24 */ /* 0x001fca000f8e0203 */
[----:B------:R-:W-:-:S13]  /*0070*/  ISETP.GE.AND P0, PT, R0, UR4, PT ;  /* 0x0000000400007c0c */ /* 0x000fda000bf06270 */
[----:B------:R-:W-:Y:S05]  /*0080*/  @P0 EXIT ;  /* 0x000000000000094d */ /* 0x000fea0003800000 */
[----:B------:R-:W0:Y:S01]  /*0090*/  S2R R2, SR_TID.X ;  /* 0x0000000000027919 */ /* 0x000e220000002100 */
[----:B------:R-:W0:Y:S01]  /*00a0*/  S2UR UR6, SR_CTAID.X ;  /* 0x00000000000679c3 */ /* 0x000e220000002500 */
[----:B------:R-:W1:Y:S01]  /*00b0*/  LDCU UR5, c[0x0][0x384] ;  /* 0x00007080ff0577ac */ /* 0x000e620008000800 */
[----:B------:R-:W2:Y:S06]  /*00c0*/  LDCU.64 UR8, c[0x0][0x358] ;  /* 0x00006b00ff0877ac */ /* 0x000eac0008000a00 */
[----:B------:R-:W0:Y:S01]  /*00d0*/  LDC R3, c[0x0][0x360] ;  /* 0x0000d800ff037b82 */ /* 0x000e220000000800 */
[----:B------:R-:W3:Y:S01]  /*00e0*/  LDCU UR7, c[0x0][0x370] ;  /* 0x00006e00ff0777ac */ /* 0x000ee20008000800 */
[----:B-1----:R-:W-:Y:S01]  /*00f0*/  UIADD3 UR5, UPT, UPT, UR5, -0x1, URZ ;  /* 0xffffffff05057890 */ /* 0x002fe2000fffe0ff */
[----:B0-----:R-:W-:-:S02]  /*0100*/  IMAD R2, R3, UR6, R2 ;  /* 0x0000000603027c24 */ /* 0x001fc4000f8e0202 */
[----:B--23--:R-:W-:-:S09]  /*0110*/  IMAD R3, R3, UR7, RZ ;  /* 0x0000000703037c24 */ /* 0x00cfd2000f8e02ff */
.L_x_7:
[----:B------:R-:W-:Y:S01]  /*0120*/  ISETP.GE.AND P0, PT, R2, UR5, PT ;  /* 0x0000000502007c0c */ /* 0x000fe2000bf06270 */
[----:B------:R-:W-:-:S12]  /*0130*/  BSSY.RECONVERGENT B0, `(.L_x_4) ;  /* 0x0000054000007945 */ /* 0x000fd80003800200 */
[----:B-1----:R-:W-:Y:S05]  /*0140*/  @P0 BRA `(.L_x_5) ;  /* 0x0000000400480947 */ /* 0x002fea0003800000 */
[----:B------:R-:W0:Y:S01]  /*0150*/  LDC.64 R8, c[0x0][0x388] ;  /* 0x0000e200ff087b82 */ /* 0x000e220000000a00 */
[----:B------:R-:W-:-:S07]  /*0160*/  MOV R4, R2 ;  /* 0x0000000200047202 */ /* 0x000fce0000000f00 */
.L_x_6:
[----:B-1----:R-:W1:Y:S08]  /*0170*/  LDC R21, c[0x0][0x384] ;  /* 0x0000e100ff157b82 */ /* 0x002e700000000800 */
[----:B------:R-:W2:Y:S08]  /*0180*/  LDC.64 R12, c[0x0][0x390] ;  /* 0x0000e400ff0c7b82 */ /* 0x000eb00000000a00 */
[----:B------:R-:W3:Y:S01]  /*0190*/  LDC.64 R6, c[0x0][0x398] ;  /* 0x0000e600ff067b82 */ /* 0x000ee20000000a00 */
[----:B-1----:R-:W-:-:S07]  /*01a0*/  IMAD R5, R0, R21, R4 ;  /* 0x0000001500057224 */ /* 0x002fce00078e0204 */
[----:B------:R-:W1:Y:S01]  /*01b0*/  LDC.64 R14, c[0x0][0x3a0] ;  /* 0x0000e800ff0e7b82 */ /* 0x000e620000000a00 */
[----:B--2---:R-:W-:-:S05]  /*01c0*/  IMAD.WIDE R12, R5, 0x4, R12 ;  /* 0x00000004050c7825 */ /* 0x004fca00078e020c */
[----:B------:R-:W2:Y:S01]  /*01d0*/  LDG.E R10, desc[UR8][R12.64] ;  /* 0x000000080c0a7981 */ /* 0x000ea2000c1e1900 */
[----:B---3--:R-:W-:-:S03]  /*01e0*/  IMAD.WIDE R6, R5, 0x4, R6 ;  /* 0x0000000405067825 */ /* 0x008fc600078e0206 */
[----:B------:R-:W2:Y:S04]  /*01f0*/  LDG.E R11, desc[UR8][R12.64+0x4] ;  /* 0x000004080c0b7981 */ /* 0x000ea8000c1e1900 */
[----:B------:R-:W3:Y:S01]  /*0200*/  LDG.E R17, desc[UR8][R6.64] ;  /* 0x0000000806117981 */ /* 0x000ee2000c1e1900 */
[----:B-1----:R-:W-:-:S04]  /*0210*/  IMAD.WIDE R14, R5, 0x4, R14 ;  /* 0x00000004050e7825 */ /* 0x002fc800078e020e */
[----:B--2---:R-:W-:-:S04]  /*0220*/  FADD R10, R10, -R11 ;  /* 0x8000000b0a0a7221 */ /* 0x004fc80000000000 */
[----:B---3--:R-:W-:Y:S01]  /*0230*/  FADD R19, R10, R17 ;  /* 0x000000110a137221 */ /* 0x008fe20000000000 */
[----:B------:R-:W-:-:S04]  /*0240*/  IMAD.WIDE R10, R21, 0x4, R12 ;  /* 0x00000004150a7825 */ /* 0x000fc800078e020c */
[----:B------:R1:W-:Y:S04]  /*0250*/  STG.E desc[UR8][R6.64], R19 ;  /* 0x0000001306007986 */ /* 0x0003e8000c101908 */
[----:B------:R-:W2:Y:S04]  /*0260*/  LDG.E R16, desc[UR8][R12.64] ;  /* 0x000000080c107981 */ /* 0x000ea8000c1e1900 */
[----:B------:R-:W2:Y:S04]  /*0270*/  LDG.E R17, desc[UR8][R10.64] ;  /* 0x000000080a117981 */ /* 0x000ea8000c1e1900 */
[----:B------:R-:W3:Y:S01]  /*0280*/  LDG.E R21, desc[UR8][R14.64] ;  /* 0x000000080e157981 */ /* 0x000ee2000c1e1900 */
[----:B--2---:R-:W-:-:S04]  /*0290*/  FADD R16, R16, -R17 ;  /* 0x8000001110107221 */ /* 0x004fc80000000000 */
[----:B---3--:R-:W-:Y:S02]  /*02a0*/  FADD R21, R16, R21 ;  /* 0x0000001510157221 */ /* 0x008fe40000000000 */
[----:B------:R-:W2:Y:S03]  /*02b0*/  LDC.64 R16, c[0x0][0x3a8] ;  /* 0x0000ea00ff107b82 */ /* 0x000ea60000000a00 */
[----:B------:R3:W-:Y:S04]  /*02c0*/  STG.E desc[UR8][R14.64], R21 ;  /* 0x000000150e007986 */ /* 0x0007e8000c101908 */
[----:B0-----:R-:W4:Y:S04]  /*02d0*/  LDG.E.64 R26, desc[UR8][R8.64] ;  /* 0x00000008081a7981 */ /* 0x001f28000c1e1b00 */
[----:B------:R-:W5:Y:S04]  /*02e0*/  LDG.E.64 R24, desc[UR8][R8.64+0x28] ;  /* 0x0000280808187981 */ /* 0x000f68000c1e1b00 */
[----:B------:R-:W3:Y:S04]  /*02f0*/  LDG.E.64 R22, desc[UR8][R8.64+0x20] ;  /* 0x0000200808167981 */ /* 0x000ee8000c1e1b00 */
[----:B------:R-:W3:Y:S04]  /*0300*/  LDG.E R18, desc[UR8][R12.64+0x4] ;  /* 0x000004080c127981 */ /* 0x000ee8000c1e1900 */
[----:B------:R-:W3:Y:S04]  /*0310*/  LDG.E R20, desc[UR8][R12.64] ;  /* 0x000000080c147981 */ /* 0x000ee8000c1e1900 */
[----:B-1----:R-:W3:Y:S01]  /*0320*/  LDG.E R6, desc[UR8][R6.64] ;  /* 0x0000000806067981 */ /* 0x002ee2000c1e1900 */
[----:B--2---:R-:W-:-:S05]  /*0330*/  IMAD.WIDE R16, R5, 0x4, R16 ;  /* 0x0000000405107825 */ /* 0x004fca00078e0210 */
[----:B------:R-:W2:Y:S01]  /*0340*/  LDG.E R29, desc[UR8][R16.64] ;  /* 0x00000008101d7981 */ /* 0x000ea2000c1e1900 */
[----:B----4-:R-:W-:-:S05]  /*0350*/  IMAD.WIDE R26, R0, 0x4, R26 ;  /* 0x00000004001a7825 */ /* 0x010fca00078e021a */
[----:B------:R-:W4:Y:S01]  /*0360*/  LDG.E R7, desc[UR8][R26.64] ;  /* 0x000000081a077981 */ /* 0x000f22000c1e1900 */
[----:B-----5:R-:W-:-:S04]  /*0370*/  IMAD.WIDE R24, R4, 0x4, R24 ;  /* 0x0000000404187825 */ /* 0x020fc800078e0218 */
[----:B---3--:R-:W-:Y:S02]  /*0380*/  IMAD.WIDE R22, R4, 0x4, R22 ;  /* 0x0000000404167825 */ /* 0x008fe400078e0216 */
[----:B------:R4:W2:Y:S04]  /*0390*/  LDG.E R24, desc[UR8][R24.64] ;  /* 0x0000000818187981 */ /* 0x0008a8000c1e1900 */
[----:B------:R-:W3:Y:S01]  /*03a0*/  LDG.E R22, desc[UR8][R22.64] ;  /* 0x0000000816167981 */ /* 0x000ee2000c1e1900 */
[----:B------:R-:W0:Y:S08]  /*03b0*/  F2F.F64.F32 R18, R18 ;  /* 0x0000001200127310 */ /* 0x000e300000201800 */
[----:B------:R-:W1:Y:S01]  /*03c0*/  F2F.F64.F32 R20, R20 ;  /* 0x0000001400147310 */ /* 0x000e620000201800 */
[----:B0-----:R-:W-:Y:S01]  /*03d0*/  DMUL R18, R18, 0.5 ;  /* 0x3fe0000012127828 */ /* 0x001fe20000000000 */
[----:B----4-:R-:W-:-:S06]  /*03e0*/  FMUL R25, R7, R6 ;  /* 0x0000000607197220 */ /* 0x010fcc0000400000 */
[----:B------:R-:W0:Y:S01]  /*03f0*/  F2F.F64.F32 R6, R25 ;  /* 0x0000001900067310 */ /* 0x000e220000201800 */
[----:B--2---:R-:W-:Y:S01]  /*0400*/  FMUL R24, R24, R29 ;  /* 0x0000001d18187220 */ /* 0x004fe20000400000 */
[----:B-1----:R-:W-:-:S06]  /*0410*/  DFMA R28, R20, 0.5, -R18 ;  /* 0x3fe00000141c782b */ /* 0x002fcc0000000812 */
[----:B---3--:R-:W-:Y:S08]  /*0420*/  F2F.F64.F32 R22, R22 ;  /* 0x0000001600167310 */ /* 0x008ff00000201800 */
[----:B------:R-:W1:Y:S01]  /*0430*/  F2F.F64.F32 R26, R24 ;  /* 0x00000018001a7310 */ /* 0x000e620000201800 */
[----:B0-----:R-:W-:-:S08]  /*0440*/  DADD R6, R28, R6 ;  /* 0x000000001c067229 */ /* 0x001fd00000000006 */
[----:B-1----:R-:W-:Y:S02]  /*0450*/  DFMA R26, R22, R6, R26 ;  /* 0x00000006161a722b */ /* 0x002fe4000000001a */
[----:B------:R-:W0:Y:S08]  /*0460*/  LDC.64 R6, c[0x0][0x3b0] ;  /* 0x0000ec00ff067b82 */ /* 0x000e300000000a00 */
[----:B------:R-:W1:Y:S02]  /*0470*/  F2F.F32.F64 R27, R26 ;  /* 0x0000001a001b7310 */ /* 0x000e640000301000 */
[----:B-1----:R1:W-:Y:S04]  /*0480*/  STG.E desc[UR8][R16.64], R27 ;  /* 0x0000001b10007986 */ /* 0x0023e8000c101908 */
[----:B------:R-:W2:Y:S04]  /*0490*/  LDG.E.64 R22, desc[UR8][R8.64+0x18] ;  /* 0x0000180808167981 */ /* 0x000ea8000c1e1b00 */
[----:B------:R-:W1:Y:S04]  /*04a0*/  LDG.E.64 R18, desc[UR8][R8.64+0x10] ;  /* 0x0000100808127981 */ /* 0x000e68000c1e1b00 */
[----:B------:R-:W3:Y:S04]  /*04b0*/  LDG.E.64 R20, desc[UR8][R8.64+0x8] ;  /* 0x0000080808147981 */ /* 0x000ee8000c1e1b00 */
[----:B------:R-:W4:Y:S04]  /*04c0*/  LDG.E R10, desc[UR8][R10.64] ;  /* 0x000000080a0a7981 */ /* 0x000f28000c1e1900 */
[----:B------:R-:W5:Y:S01]  /*04d0*/  LDG.E R24, desc[UR8][R12.64] ;  /* 0x000000080c187981 */ /* 0x000f62000c1e1900 */
[----:B0-----:R-:W-:-:S03]  /*04e0*/  IMAD.WIDE R6, R5, 0x4, R6 ;  /* 0x0000000405067825 */ /* 0x001fc600078e0206 */
[----:B------:R-:W5:Y:S04]  /*04f0*/  LDG.E R14, desc[UR8][R14.64] ;  /* 0x000000080e0e7981 */ /* 0x000f68000c1e1900 */
[----:B------:R-:W5:Y:S01]  /*0500*/  LDG.E R5, desc[UR8][R6.64] ;  /* 0x0000000806057981 */ /* 0x000f62000c1e1900 */
[----:B--2---:R-:W-:-:S04]  /*0510*/  IMAD.WIDE R22, R4, 0x4, R22 ;  /* 0x0000000404167825 */ /* 0x004fc800078e0216 */
[C---:B-1----:R-:W-:Y:S02]  /*0520*/  IMAD.WIDE R26, R0.reuse, 0x4, R18 ;  /* 0x00000004001a7825 */ /* 0x042fe400078e0212 */
[----:B------:R-:W2:Y:S02]  /*0530*/  LDG.E R23, desc[UR8][R22.64] ;  /* 0x0000000816177981 */ /* 0x000ea4000c1e1900 */
[----:B---3--:R-:W-:Y:S02]  /*0540*/  IMAD.WIDE R20, R0, 0x4, R20 ;  /* 0x0000000400147825 */ /* 0x008fe400078e0214 */
[----:B------:R-:W3:Y:S04]  /*0550*/  LDG.E R26, desc[UR8][R26.64] ;  /* 0x000000081a1a7981 */ /* 0x000ee8000c1e1900 */
[----:B------:R-:W3:Y:S01]  /*0560*/  LDG.E R20, desc[UR8][R20.64] ;  /* 0x0000000814147981 */ /* 0x000ee2000c1e1900 */
[----:B----4-:R-:W0:Y:S08]  /*0570*/  F2F.F64.F32 R10, R10 ;  /* 0x0000000a000a7310 */ /* 0x010e300000201800 */
[----:B-----5:R-:W1:Y:S01]  /*0580*/  F2F.F64.F32 R18, R24 ;  /* 0x0000001800127310 */ /* 0x020e620000201800 */
[----:B------:R-:W-:-:S04]  /*0590*/  IADD3 R4, PT, PT, R3, R4, RZ ;  /* 0x0000000403047210 */ /* 0x000fc80007ffe0ff */
[----:B------:R-:W-:Y:S01]  /*05a0*/  ISETP.GE.AND P0, PT, R4, UR5, PT ;  /* 0x0000000504007c0c */ /* 0x000fe2000bf06270 */
[----:B--2---:R-:W-:Y:S01]  /*05b0*/  FMUL R25, R23, R14 ;  /* 0x0000000e17197220 */ /* 0x004fe20000400000 */
[----:B0-----:R-:W-:-:S03]  /*05c0*/  DMUL R14, R10, 0.5 ;  /* 0x3fe000000a0e7828 */ /* 0x001fc60000000000 */
[----:B------:R-:W0:Y:S01]  /*05d0*/  F2F.F64.F32 R12, R25 ;  /* 0x00000019000c7310 */ /* 0x000e220000201800 */
[----:B---3--:R-:W-:-:S04]  /*05e0*/  FMUL R5, R26, R5 ;  /* 0x000000051a057220 */ /* 0x008fc80000400000 */
[----:B-1----:R-:W-:-:S03]  /*05f0*/  DFMA R18, R18, 0.5, -R14 ;  /* 0x3fe000001212782b */ /* 0x002fc6000000080e */
[----:B------:R-:W-:Y:S08]  /*0600*/  F2F.F64.F32 R16, R20 ;  /* 0x0000001400107310 */ /* 0x000ff00000201800 */
[----:B------:R-:W1:Y:S01]  /*0610*/  F2F.F64.F32 R14, R5 ;  /* 0x00000005000e7310 */ /* 0x000e620000201800 */
[----:B0-----:R-:W-:-:S08]  /*0620*/  DADD R12, R18, R12 ;  /* 0x00000000120c7229 */ /* 0x001fd0000000000c */
[----:B-1----:R-:W-:-:S10]  /*0630*/  DFMA R12, R16, -R12, R14 ;  /* 0x8000000c100c722b */ /* 0x002fd4000000000e */
[----:B------:R-:W0:Y:S02]  /*0640*/  F2F.F32.F64 R13, R12 ;  /* 0x0000000c000d7310 */ /* 0x000e240000301000 */
[----:B0-----:R1:W-:Y:S01]  /*0650*/  STG.E desc[UR8][R6.64], R13 ;  /* 0x0000000d06007986 */ /* 0x0013e2000c101908 */
[----:B------:R-:W-:Y:S05]  /*0660*/  @!P0 BRA `(.L_x_6) ;  /* 0xfffffff800c08947 */ /* 0x000fea000383ffff */
.L_x_5:
[----:B------:R-:W-:Y:S05]  /*0670*/  BSYNC.RECONVERGENT B0 ;  /* 0x0000000000007941 */ /* 0x000fea0003800200 */
.L_x_4:
[----:B------:R-:W0:Y:S01]  /*0680*/  LDCU UR6, c[0x0][0x364] ;  /* 0x00006c80ff0677ac */ /* 0x000e220008000800 */
[----:B------:R-:W0:Y:S02]  /*0690*/  LDC R5, c[0x0][0x374] ;  /* 0x0000dd00ff057b82 */ /* 0x000e240000000800 */
[----:B0-----:R-:W-:-:S05]  /*06a0*/  IMAD R0, R5, UR6, R0 ;  /* 0x0000000605007c24 */ /* 0x001fca000f8e0200 */
[----:B------:R-:W-:-:S13]  /*06b0*/  ISETP.GE.AND P0, PT, R0, UR4, PT ;  /* 0x0000000400007c0c */ /* 0x000fda000bf06270 */
[----:B------:R-:W-:Y:S05]  /*06c0*/  @!P0 BRA `(.L_x_7) ;  /* 0xfffffff800948947 */ /* 0x000fea000383ffff */
[----:B------:R-:W-:Y:S05]  /*06d0*/  EXIT ;  /* 0x000000000000794d */ /* 0x000fea0003800000 */
.L_x_8:
        /* <DEDUP_REMOVED lines=10> */
.L_x_34:


//--------------------- .text._Z6hxinctiPfS_      --------------------------
	.section	.text._Z6hxinctiPfS_,"ax",@progbits
	.align	128
        .global         _Z6hxinctiPfS_
        .type           _Z6hxinctiPfS_,@function
        .size           _Z6hxinctiPfS_,(.L_x_35 - _Z6hxinctiPfS_)
        .other          _Z6hxinctiPfS_,@"STO_CUDA_ENTRY STV_DEFAULT"
_Z6hxinctiPfS_:
.text._Z6hxinctiPfS_:
[----:B------:R-:W-:Y:S01]  /*0000*/  LDC R1, c[0x0][0x37c] ;  /* 0x0000df00ff017b82 */ /* 0x000fe20000000800 */
[----:B------:R-:W0:Y:S07]  /*0010*/  S2R R0, SR_TID.X ;  /* 0x0000000000007919 */ /* 0x000e2e0000002100 */
[----:B------:R-:W0:Y:S01]  /*0020*/  S2UR UR5, SR_CTAID.X ;  /* 0x00000000000579c3 */ /* 0x000e220000002500 */
[----:B------:R-:W1:Y:S07]  /*0030*/  LDCU UR4, c[0x0][0x380] ;  /* 0x00007000ff0477ac */ /* 0x000e6e0008000800 */
[----:B------:R-:W0:Y:S01]  /*0040*/  LDC R15, c[0x0][0x360] ;  /* 0x0000d800ff0f7b82 */ /* 0x000e220000000800 */
[----:B-1----:R-:W-:Y:S01]  /*0050*/  UIADD3 UR4, UPT, UPT, UR4, -0x1, URZ ;  /* 0xffffffff04047890 */ /* 0x002fe2000fffe0ff */
[----:B0-----:R-:W-:-:S05]  /*0060*/  IMAD R0, R15, UR5, R0 ;  /* 0x000000050f007c24 */ /* 0x001fca000f8e0200 */
[----:B------:R-:W-:-:S13]  /*0070*/  ISETP.GE.AND P0, PT, R0, UR4, PT ;  /* 0x0000000400007c0c */ /* 0x000fda000bf06270 */
[----:B------:R-:W-:Y:S05]  /*0080*/  @P0 EXIT ;  /* 0x000000000000094d */ /* 0x000fea0003800000 */
[----:B------:R-:W0:Y:S01]  /*0090*/  LDC.64 R2, c[0x0][0x388] ;  /* 0x0000e200ff027b82 */ /* 0x000e220000000a00 */
[----:B------:R-:W1:Y:S01]  /*00a0*/  LDCU UR5, c[0x0][0x370] ;  /* 0x00006e00ff0577ac */ /* 0x000e620008000800 */
[----:B------:R-:W2:Y:S06]  /*00b0*/  LDCU.64 UR6, c[0x0][0x358] ;  /* 0x00006b00ff0677ac */ /* 0x000eac0008000a00 */
[----:B------:R-:W3:Y:S01]  /*00c0*/  LDC.64 R4, c[0x0][0x390] ;  /* 0x0000e400ff047b82 */ /* 0x000ee20000000a00 */
[----:B-1----:R-:W-:-:S07]  /*00d0*/  IMAD R15, R15, UR5, RZ ;  /* 0x000000050f0f7c24 */ /* 0x002fce000f8e02ff */
.L_x_9:
[----:B0-----:R-:W-:-:S04]  /*00e0*/  IMAD.WIDE R6, R0, 0x4, R2 ;  /* 0x0000000400067825 */ /* 0x001fc800078e0202 */
[----:B-1-3--:R-:W-:Y:S01]  /*00f0*/  IMAD.WIDE R10, R0, 0x4, R4 ;  /* 0x00000004000a7825 */ /* 0x00afe200078e0204 */
[----:B--2---:R-:W2:Y:S04]  /*0100*/  LDG.E R8, desc[UR6][R6.64] ;  /* 0x0000000606087981 */ /* 0x004ea8000c1e1900 */
[----:B------:R-:W2:Y:S04]  /*0110*/  LDG.E R9, desc[UR6][R6.64+0x4] ;  /* 0x0000040606097981 */ /* 0x000ea8000c1e1900 */
[----:B------:R-:W3:Y:S01]  /*0120*/  LDG.E R12, desc[UR6][R10.64] ;  /* 0x000000060a0c7981 */ /* 0x000ee2000c1e1900 */
[----:B------:R-:W-:-:S04]  /*0130*/  IADD3 R0, PT, PT, R15, R0, RZ ;  /* 0x000000000f007210 */ /* 0x000fc80007ffe0ff */
[----:B------:R-:W-:Y:S01]  /*0140*/  ISETP.GE.AND P0, PT, R0, UR4, PT ;  /* 0x0000000400007c0c */ /* 0x000fe2000bf06270 */
[----:B--2---:R-:W-:Y:S01]  /*0150*/  FADD R14, R8, -R9 ;  /* 0x80000009080e7221 */ /* 0x004fe20000000000 */
[----:B---3--:R-:W-:Y:S08]  /*0160*/  F2F.F64.F32 R12, R12 ;  /* 0x0000000c000c7310 */ /* 0x008ff00000201800 */
[----:B------:R-:W0:Y:S02]  /*0170*/  F2F.F64.F32 R8, R14 ;  /* 0x0000000e00087310 */ /* 0x000e240000201800 */
[----:B0-----:R-:W-:-:S10]  /*0180*/  DFMA R8, R8, 0.5, R12 ;  /* 0x3fe000000808782b */ /* 0x001fd4000000000c */
[----:B------:R-:W0:Y:S02]  /*0190*/  F2F.F32.F64 R9, R8 ;  /* 0x0000000800097310 */ /* 0x000e240000301000 */
[----:B0-----:R1:W-:Y:S01]  /*01a0*/  STG.E desc[UR6][R10.64], R9 ;  /* 0x000000090a007986 */ /* 0x0013e2000c101906 */
[----:B------:R-:W-:Y:S05]  /*01b0*/  @!P0 BRA `(.L_x_9) ;  /* 0xfffffffc00c88947 */ /* 0x000fea000383ffff */
[----:B------:R-:W-:Y:S05]  /*01c0*/  EXIT ;  /* 0x000000000000794d */ /* 0x000fea0003800000 */
.L_x_10:
        /* <DEDUP_REMOVED lines=11> */
.L_x_35:


//--------------------- .text._Z6efieldiiPfS_S_   --------------------------
	.section	.text._Z6efieldiiPfS_S_,"ax",@progbits
	.align	128
        .global         _Z6efieldiiPfS_S_
        .type           _Z6efieldiiPfS_S_,@function
        .size           _Z6efieldiiPfS_S_,(.L_x_36 - _Z6efieldiiPfS_S_)
        .other          _Z6efieldiiPfS_S_,@"STO_CUDA_ENTRY STV_DEFAULT"
_Z6efieldiiPfS_S_:
.text._Z6efieldiiPfS_S_:
[----:B------:R-:W-:Y:S01]  /*0000*/  LDC R1, c[0x0][0x37c] ;  /* 0x0000df00ff017b82 */ /* 0x000fe20000000800 */
[----:B------:R-:W0:Y:S07]  /*0010*/  S2R R0, SR_TID.Y ;  /* 0x0000000000007919 */ /* 0x000e2e0000002200 */
[----:B------:R-:W0:Y:S01]  /*0020*/  S2UR UR4, SR_CTAID.Y ;  /* 0x00000000000479c3 */ /* 0x000e220000002600 */
[----:B------:R-:W1:Y:S07]  /*0030*/  LDCU UR5, c[0x0][0x380] ;  /* 0x00007000ff0577ac */ /* 0x000e6e0008000800 */
[----:B------:R-:W0:Y:S02]  /*0040*/  LDC R17, c[0x0][0x364] ;  /* 0x0000d900ff117b82 */ /* 0x000e240000000800 */
[----:B0-----:R-:W-:-:S05]  /*0050*/  IMAD R0, R17, UR4, R0 ;  /* 0x0000000411007c24 */ /* 0x001fca000f8e0200 */
[----:B-1----:R-:W-:-:S13]  /*0060*/  ISETP.GE.AND P0, PT, R0, UR5, PT ;  /* 0x0000000500007c0c */ /* 0x002fda000bf06270 */
[----:B------:R-:W-:Y:S05]  /*0070*/  @P0 EXIT ;  /* 0x000000000000094d */ /* 0x000fea0003800000 */
[----:B------:R-:W0:Y:S01]  /*0080*/  S2R R14, SR_TID.X ;  /* 0x00000000000e7919 */ /* 0x000e220000002100 */
[----:B------:R-:W0:Y:S01]  /*0090*/  S2UR UR4, SR_CTAID.X ;  /* 0x00000000000479c3 */ /* 0x000e220000002500 */
[----:B------:R-:W1:Y:S07]  /*00a0*/  LDCU.64 UR8, c[0x0][0x358] ;  /* 0x00006b00ff0877ac */ /* 0x000e6e0008000a00 */
[----:B------:R-:W0:Y:S01]  /*00b0*/  LDC R15, c[0x0][0x360] ;  /* 0x0000d800ff0f7b82 */ /* 0x000e220000000800 */
[----:B------:R-:W2:Y:S01]  /*00c0*/  LDCU UR5, c[0x0][0x370] ;  /* 0x00006e00ff0577ac */ /* 0x000ea20008000800 */
[----:B------:R-:W3:Y:S02]  /*00d0*/  LDCU UR6, c[0x0][0x374] ;  /* 0x00006e80ff0677ac */ /* 0x000ee40008000800 */
[----:B---3--:R-:W-:-:S02]  /*00e0*/  IMAD R17, R17, UR6, RZ ;  /* 0x0000000611117c24 */ /* 0x008fc4000f8e02ff */
[C---:B0-----:R-:W-:Y:S02]  /*00f0*/  IMAD R14, R15.reuse, UR4, R14 ;  /* 0x000000040f0e7c24 */ /* 0x041fe4000f8e020e */
[----:B-12---:R-:W-:-:S07]  /*0100*/  IMAD R15, R15, UR5, RZ ;  /* 0x000000050f0f7c24 */ /* 0x006fce000f8e02ff */
.L_x_14:
[----:B------:R-:W0:Y:S01]  /*0110*/  LDC R21, c[0x0][0x384] ;  /* 0x0000e100ff157b82 */ /* 0x000e220000000800 */
[----:B------:R-:W-:Y:S01]  /*0120*/  BSSY.RECONVERGENT B0, `(.L_x_11) ;  /* 0x0000012000007945 */ /* 0x000fe20003800200 */
[----:B0-----:R-:W-:-:S13]  /*0130*/  ISETP.GE.AND P0, PT, R14, R21, PT ;  /* 0x000000150e00720c */ /* 0x001fda0003f06270 */
[----:B---3--:R-:W-:Y:S05]  /*0140*/  @P0 BRA `(.L_x_12) ;  /* 0x00000000003c0947 */ /* 0x008fea0003800000 */
[----:B------:R-:W0:Y:S01]  /*0150*/  LDC.64 R2, c[0x0][0x388] ;  /* 0x0000e200ff027b82 */ /* 0x000e220000000a00 */
[----:B------:R-:W-:-:S07]  /*0160*/  MOV R16, R14 ;  /* 0x0000000e00107202 */ /* 0x000fce0000000f00 */
[----:B------:R-:W1:Y:S08]  /*0170*/  LDC.64 R4, c[0x0][0x390] ;  /* 0x0000e400ff047b82 */ /* 0x000e700000000a00 */
[----:B------:R-:W2:Y:S02]  /*0180*/  LDC.64 R6, c[0x0][0x398] ;  /* 0x0000e600ff067b82 */ /* 0x000ea40000000a00 */
.L_x_13:
[----:B---3--:R-:W-:-:S04]  /*0190*/  IMAD R13, R0, R21, R16 ;  /* 0x00000015000d7224 */ /* 0x008fc800078e0210 */
[----:B0-----:R-:W-:-:S04]  /*01a0*/  IMAD.WIDE R8, R13, 0x4, R2 ;  /* 0x000000040d087825 */ /* 0x001fc800078e0202 */
[C---:B-1----:R-:W-:Y:S02]  /*01b0*/  IMAD.WIDE R10, R13.reuse, 0x4, R4 ;  /* 0x000000040d0a7825 */ /* 0x042fe400078e0204 */
[----:B------:R-:W3:Y:S04]  /*01c0*/  LDG.E R8, desc[UR8][R8.64] ;  /* 0x0000000808087981 */ /* 0x000ee8000c1e1900 */
[----:B------:R-:W3:Y:S01]  /*01d0*/  LDG.E R11, desc[UR8][R10.64] ;  /* 0x000000080a0b7981 */ /* 0x000ee2000c1e1900 */
[----:B--2---:R-:W-:Y:S01]  /*01e0*/  IMAD.WIDE R12, R13, 0x4, R6 ;  /* 0x000000040d0c7825 */ /* 0x004fe200078e0206 */
[----:B------:R-:W-:-:S04]  /*01f0*/  IADD3 R16, PT, PT, R15, R16, RZ ;  /* 0x000000100f107210 */ /* 0x000fc80007ffe0ff */
[----:B------:R-:W-:Y:S01]  /*0200*/  ISETP.GE.AND P0, PT, R16, R21, PT ;  /* 0x000000151000720c */ /* 0x000fe20003f06270 */
[----:B---3--:R-:W-:-:S05]  /*0210*/  FMUL R19, R8, R11 ;  /* 0x0000000b08137220 */ /* 0x008fca0000400000 */
[----:B------:R3:W-:Y:S07]  /*0220*/  STG.E desc[UR8][R12.64], R19 ;  /* 0x000000130c007986 */ /* 0x0007ee000c101908 */
[----:B------:R-:W-:Y:S05]  /*0230*/  @!P0 BRA `(.L_x_13) ;  /* 0xfffffffc00d48947 */ /* 0x000fea000383ffff */
.L_x_12:
[----:B------:R-:W-:Y:S05]  /*0240*/  BSYNC.RECONVERGENT B0 ;  /* 0x0000000000007941 */ /* 0x000fea0003800200 */
.L_x_11:
[----:B------:R-:W0:Y:S01]  /*0250*/  LDCU UR4, c[0x0][0x380] ;  /* 0x00007000ff0477ac */ /* 0x000e220008000800 */
[----:B------:R-:W-:-:S04]  /*0260*/  IADD3 R0, PT, PT, R17, R0, RZ ;  /* 0x0000000011007210 */ /* 0x000fc80007ffe0ff */
[----:B0-----:R-:W-:-:S13]  /*0270*/  ISETP.GE.AND P0, PT, R0, UR4, PT ;  /* 0x0000000400007c0c */ /* 0x001fda000bf06270 */
[----:B------:R-:W-:Y:S05]  /*0280*/  @!P0 BRA `(.L_x_14) ;  /* 0xfffffffc00a08947 */ /* 0x000fea000383ffff */
[----:B------:R-:W-:Y:S05]  /*0290*/  EXIT ;  /* 0x000000000000794d */ /* 0x000fea0003800000 */
.L_x_15:
        /* <DEDUP_REMOVED lines=14> */
.L_x_36:


//--------------------- .text._Z6inctdziiiPfS_    --------------------------
	.section	.text._Z6inctdziiiPfS_,"ax",@progbits
	.align	128
        .global         _Z6inctdziiiPfS_
        .type           _Z6inctdziiiPfS_,@function
        .size           _Z6inctdziiiPfS_,(.L_x_37 - _Z6inctdziiiPfS_)
        .other          _Z6inctdziiiPfS_,@"STO_CUDA_ENTRY STV_DEFAULT"
_Z6inctdziiiPfS_:
.text._Z6inctdziiiPfS_:
        /* <DEDUP_REMOVED lines=21> */
.L_x_16:
        /* <DEDUP_REMOVED lines=26> */
.L_x_17:
        /* <DEDUP_REMOVED lines=9> */
.L_x_37:


//--------------------- .text._Z6dfieldiiiP7pmlayerPfS1_S1_S1_ --------------------------
	.section	.text._Z6dfieldiiiP7pmlayerPfS1_S1_S1_,"ax",@progbits
	.align	128
        .global         _Z6dfieldiiiP7pmlayerPfS1_S1_S1_
        .type           _Z6dfieldiiiP7pmlayerPfS1_S1_S1_,@function
        .size           _Z6dfieldiiiP7pmlayerPfS1_S1_S1_,(.L_x_38 - _Z6dfieldiiiP7pmlayerPfS1_S1_S1_)
        .other          _Z6dfieldiiiP7pmlayerPfS1_S1_S1_,@"STO_CUDA_ENTRY STV_DEFAULT"
_Z6dfieldiiiP7pmlayerPfS1_S1_S1_:
.text._Z6dfieldiiiP7pmlayerPfS1_S1_S1_:
[----:B------:R-:W-:Y:S01]  /*0000*/  LDC R1, c[0x0][0x37c] ;  /* 0x0000df00ff017b82 */ /* 0x000fe20000000800 */
[----:B------:R-:W0:Y:S07]  /*0010*/  S2R R0, SR_TID.Y ;  /* 0x0000000000007919 */ /* 0x000e2e0000002200 */
[----:B------:R-:W1:Y:S01]  /*0020*/  S2UR UR4, SR_CTAID.Y ;  /* 0x00000000000479c3 */ /* 0x000e620000002600 */
[----:B------:R-:W2:Y:S01]  /*0030*/  LDCU UR5, c[0x0][0x384] ;  /* 0x00007080ff0577ac */ /* 0x000ea20008000800 */
[----:B------:R-:W-:Y:S01]  /*0040*/  BSSY.RECONVERGENT B0, `(.L_x_18) ;  /* 0x0000045000007945 */ /* 0x000fe20003800200 */
[----:B------:R-:W3:Y:S05]  /*0050*/  LDCU.64 UR6, c[0x0][0x358] ;  /* 0x00006b00ff0677ac */ /* 0x000eea0008000a00 */
[----:B------:R-:W1:Y:S02]  /*0060*/  LDC R3, c[0x0][0x364] ;  /* 0x0000d900ff037b82 */ /* 0x000e640000000800 */
[----:B-1----:R-:W-:-:S05]  /*0070*/  IMAD R3, R3, UR4, RZ ;  /* 0x0000000403037c24 */ /* 0x002fca000f8e02ff */
[----:B0-----:R-:W-:-:S04]  /*0080*/  IADD3 R2, PT, PT, R0, 0x1, R3 ;  /* 0x0000000100027810 */ /* 0x001fc80007ffe003 */
[----:B--2---:R-:W-:-:S13]  /*0090*/  ISETP.GE.AND P0, PT, R2, UR5, PT ;  /* 0x0000000502007c0c */ /* 0x004fda000bf06270 */
[----:B---3--:R-:W-:Y:S05]  /*00a0*/  @P0 BRA `(.L_x_19) ;  /* 0x0000000000f80947 */ /* 0x008fea0003800000 */
[----:B------:R-:W0:Y:S01]  /*00b0*/  S2R R4, SR_TID.X ;  /* 0x0000000000047919 */ /* 0x000e220000002100 */
[----:B------:R-:W0:Y:S08]  /*00c0*/  S2UR UR4, SR_CTAID.X ;  /* 0x00000000000479c3 */ /* 0x000e300000002500 */
[----:B------:R-:W0:Y:S01]  /*00d0*/  LDC R5, c[0x0][0x360] ;  /* 0x0000d800ff057b82 */ /* 0x000e220000000800 */
[----:B------:R-:W1:Y:S01]  /*00e0*/  LDCU UR5, c[0x0][0x370] ;  /* 0x00006e00ff0577ac */ /* 0x000e620008000800 */
[----:B0-----:R-:W-:-:S02]  /*00f0*/  IMAD R4, R5, UR4, R4 ;  /* 0x0000000405047c24 */ /* 0x001fc4000f8e0204 */
[----:B-1----:R-:W-:-:S03]  /*0100*/  IMAD R5, R5, UR5, RZ ;  /* 0x0000000505057c24 */ /* 0x002fc6000f8e02ff */
[----:B------:R-:W-:-:S07]  /*0110*/  IADD3 R4, PT, PT, R4, 0x1, RZ ;  /* 0x0000000104047810 */ /* 0x000fce0007ffe0ff */
.L_x_23:
[----:B------:R-:W0:Y:S01]  /*0120*/  LDC R7, c[0x0][0x388] ;  /* 0x0000e200ff077b82 */ /* 0x000e220000000800 */
[----:B------:R-:W-:Y:S01]  /*0130*/  BSSY.RECONVERGENT B1, `(.L_x_20) ;  /* 0x000002f000017945 */ /* 0x000fe20003800200 */
[----:B0-----:R-:W-:-:S13]  /*0140*/  ISETP.GE.AND P0, PT, R4, R7, PT ;  /* 0x000000070400720c */ /* 0x001fda0003f06270 */
[----:B-1----:R-:W-:Y:S05]  /*0150*/  @P0 BRA `(.L_x_21) ;  /* 0x0000000000b00947 */ /* 0x002fea0003800000 */
[----:B------:R-:W0:Y:S01]  /*0160*/  LDC.64 R8, c[0x0][0x390] ;  /* 0x0000e400ff087b82 */ /* 0x000e220000000a00 */
[----:B------:R-:W-:-:S07]  /*0170*/  MOV R6, R4 ;  /* 0x0000000400067202 */ /* 0x000fce0000000f00 */
.L_x_22:
[----:B0-----:R-:W2:Y:S01]  /*0180*/  LDG.E.64 R22, desc[UR6][R8.64+0x30] ;  /* 0x0000300608167981 */ /* 0x001ea2000c1e1b00 */
[----:B------:R-:W0:Y:S03]  /*0190*/  LDC.64 R14, c[0x0][0x3b0] ;  /* 0x0000ec00ff0e7b82 */ /* 0x000e260000000a00 */
[----:B------:R-:W3:Y:S04]  /*01a0*/  LDG.E.64 R20, desc[UR6][R8.64+0x40] ;  /* 0x0000400608147981 */ /* 0x000ee8000c1e1b00 */
[----:B-1----:R-:W4:Y:S01]  /*01b0*/  LDG.E.64 R10, desc[UR6][R8.64+0x38] ;  /* 0x00003806080a7981 */ /* 0x002f22000c1e1b00 */
[----:B------:R-:W1:Y:S03]  /*01c0*/  LDC.64 R18, c[0x0][0x3a8] ;  /* 0x0000ea00ff127b82 */ /* 0x000e660000000a00 */
[----:B------:R-:W5:Y:S01]  /*01d0*/  LDG.E.64 R12, desc[UR6][R8.64+0x48] ;  /* 0x00004806080c7981 */ /* 0x000f62000c1e1b00 */
[----:B------:R-:W-:-:S04]  /*01e0*/  IMAD R25, R2, R7, R6 ;  /* 0x0000000702197224 */ /* 0x000fc800078e0206 */
[----:B------:R-:W1:Y:S01]  /*01f0*/  LDC.64 R16, c[0x0][0x3a0] ;  /* 0x0000e800ff107b82 */ /* 0x000e620000000a00 */
[C---:B------:R-:W-:Y:S01]  /*0200*/  IADD3 R27, PT, PT, R25.reuse, -R7, RZ ;  /* 0x80000007191b7210 */ /* 0x040fe20007ffe0ff */
[----:B0-----:R-:W-:-:S04]  /*0210*/  IMAD.WIDE R28, R25, 0x4, R14 ;  /* 0x00000004191c7825 */ /* 0x001fc800078e020e */
[----:B------:R-:W-:-:S04]  /*0220*/  IMAD.WIDE R14, R27, 0x4, R14 ;  /* 0x000000041b0e7825 */ /* 0x000fc800078e020e */
[C---:B-1----:R-:W-:Y:S02]  /*0230*/  IMAD.WIDE R18, R25.reuse, 0x4, R18 ;  /* 0x0000000419127825 */ /* 0x042fe400078e0212 */
[----:B------:R-:W5:Y:S04]  /*0240*/  LDG.E R14, desc[UR6][R14.64] ;  /* 0x000000060e0e7981 */ /* 0x000f68000c1e1900 */
[----:B------:R-:W5:Y:S01]  /*0250*/  LDG.E R26, desc[UR6][R18.64] ;  /* 0x00000006121a7981 */ /* 0x000f62000c1e1900 */
[----:B------:R-:W-:-:S05]  /*0260*/  IMAD.WIDE R16, R25, 0x4, R16 ;  /* 0x0000000419107825 */ /* 0x000fca00078e0210 */
[----:B------:R-:W5:Y:S01]  /*0270*/  LDG.E R25, desc[UR6][R16.64] ;  /* 0x0000000610197981 */ /* 0x000f62000c1e1900 */
[----:B--2---:R-:W-:-:S04]  /*0280*/  IMAD.WIDE R22, R2, 0x4, R22 ;  /* 0x0000000402167825 */ /* 0x004fc800078e0216 */
[----:B---3--:R-:W-:Y:S02]  /*0290*/  IMAD.WIDE R20, R6, 0x4, R20 ;  /* 0x0000000406147825 */ /* 0x008fe400078e0214 */
[----:B------:R-:W2:Y:S02]  /*02a0*/  LDG.E R22, desc[UR6][R22.64] ;  /* 0x0000000616167981 */ /* 0x000ea4000c1e1900 */
[----:B----4-:R-:W-:Y:S02]  /*02b0*/  IMAD.WIDE R10, R2, 0x4, R10 ;  /* 0x00000004020a7825 */ /* 0x010fe400078e020a */
[----:B------:R-:W2:Y:S02]  /*02c0*/  LDG.E R21, desc[UR6][R20.64] ;  /* 0x0000000614157981 */ /* 0x000ea4000c1e1900 */
[----:B-----5:R-:W-:Y:S02]  /*02d0*/  IMAD.WIDE R12, R6, 0x4, R12 ;  /* 0x00000004060c7825 */ /* 0x020fe400078e020c */
[----:B------:R-:W3:Y:S04]  /*02e0*/  LDG.E R10, desc[UR6][R10.64] ;  /* 0x000000060a0a7981 */ /* 0x000ee8000c1e1900 */
[----:B------:R-:W4:Y:S04]  /*02f0*/  LDG.E R23, desc[UR6][R28.64] ;  /* 0x000000061c177981 */ /* 0x000f28000c1e1900 */
[----:B------:R-:W3:Y:S04]  /*0300*/  LDG.E R13, desc[UR6][R12.64] ;  /* 0x000000060c0d7981 */ /* 0x000ee8000c1e1900 */
[----:B------:R-:W5:Y:S01]  /*0310*/  LDG.E R28, desc[UR6][R18.64+-0x4] ;  /* 0xfffffc06121c7981 */ /* 0x000f62000c1e1900 */
[----:B------:R-:W-:-:S05]  /*0320*/  IMAD.IADD R6, R5, 0x1, R6 ;  /* 0x0000000105067824 */ /* 0x000fca00078e0206 */
[----:B------:R-:W-:Y:S01]  /*0330*/  ISETP.GE.AND P0, PT, R6, R7, PT ;  /* 0x000000070600720c */ /* 0x000fe20003f06270 */
[----:B--2---:R-:W-:Y:S01]  /*0340*/  FMUL R24, R22, R21 ;  /* 0x0000001516187220 */ /* 0x004fe20000400000 */
[----:B----4-:R-:W-:-:S03]  /*0350*/  FADD R23, R23, -R14 ;  /* 0x8000000e17177221 */ /* 0x010fc60000000000 */
[----:B------:R-:W0:Y:S01]  /*0360*/  F2F.F64.F32 R20, R24 ;  /* 0x0000001800147310 */ /* 0x000e220000201800 */
[----:B------:R-:W-:Y:S01]  /*0370*/  FADD R23, R23, -R26 ;  /* 0x8000001a17177221 */ /* 0x000fe20000000000 */
[----:B---3--:R-:W-:-:S03]  /*0380*/  FMUL R22, R10, R13 ;  /* 0x0000000d0a167220 */ /* 0x008fc60000400000 */
[----:B-----5:R-:W-:Y:S01]  /*0390*/  FADD R12, R23, R28 ;  /* 0x0000001c170c7221 */ /* 0x020fe20000000000 */
[----:B------:R-:W-:-:S04]  /*03a0*/  FMUL R22, R22, R25 ;  /* 0x0000001916167220 */ /* 0x000fc80000400000 */
[----:B------:R-:W-:Y:S01]  /*03b0*/  F2F.F64.F32 R10, R22 ;  /* 0x00000016000a7310 */ /* 0x000fe20000201800 */
[----:B0-----:R-:W-:-:S07]  /*03c0*/  DMUL R20, R20, 0.5 ;  /* 0x3fe0000014147828 */ /* 0x001fce0000000000 */
[----:B------:R-:W0:Y:S02]  /*03d0*/  F2F.F64.F32 R12, R12 ;  /* 0x0000000c000c7310 */ /* 0x000e240000201800 */
[----:B0-----:R-:W-:-:S10]  /*03e0*/  DFMA R10, R20, R12, R10 ;  /* 0x0000000c140a722b */ /* 0x001fd4000000000a */
[----:B------:R-:W0:Y:S02]  /*03f0*/  F2F.F32.F64 R11, R10 ;  /* 0x0000000a000b7310 */ /* 0x000e240000301000 */
[----:B0-----:R1:W-:Y:S01]  /*0400*/  STG.E desc[UR6][R16.64], R11 ;  /* 0x0000000b10007986 */ /* 0x0013e2000c101906 */
[----:B------:R-:W-:Y:S05]  /*0410*/  @!P0 BRA `(.L_x_22) ;  /* 0xfffffffc00588947 */ /* 0x000fea000383ffff */
.L_x_21:
[----:B------:R-:W-:Y:S05]  /*0420*/  BSYNC.RECONVERGENT B1 ;  /* 0x0000000000017941 */ /* 0x000fea0003800200 */
.L_x_20:
[----:B------:R-:W0:Y:S01]  /*0430*/  LDCU UR4, c[0x0][0x364] ;  /* 0x00006c80ff0477ac */ /* 0x000e220008000800 */
[----:B------:R-:W0:Y:S01]  /*0440*/  LDC R7, c[0x0][0x374] ;  /* 0x0000dd00ff077b82 */ /* 0x000e220000000800 */
[----:B------:R-:W2:Y:S01]  /*0450*/  LDCU UR5, c[0x0][0x384] ;  /* 0x00007080ff0577ac */ /* 0x000ea20008000800 */
[----:B0-----:R-:W-:-:S05]  /*0460*/  IMAD R2, R7, UR4, R2 ;  /* 0x0000000407027c24 */ /* 0x001fca000f8e0202 */
[----:B--2---:R-:W-:-:S13]  /*0470*/  ISETP.GE.AND P0, PT, R2, UR5, PT ;  /* 0x0000000502007c0c */ /* 0x004fda000bf06270 */
[----:B------:R-:W-:Y:S05]  /*0480*/  @!P0 BRA `(.L_x_23) ;  /* 0xfffffffc00248947 */ /* 0x000fea000383ffff */
.L_x_19:
[----:B------:R-:W-:Y:S05]  /*0490*/  BSYNC.RECONVERGENT B0 ;  /* 0x0000000000007941 */ /* 0x000fea0003800200 */
.L_x_18:
[----:B------:R-:W-:-:S13]  /*04a0*/  LOP3.LUT P0, RZ, R3, R0, RZ, 0xfc, !PT ;  /* 0x0000000003ff7212 */ /* 0x000fda000780fcff */
[----:B------:R-:W-:Y:S05]  /*04b0*/  @P0 EXIT ;  /* 0x000000000000094d */ /* 0x000fea0003800000 */
[----:B------:R-:W0:Y:S01]  /*04c0*/  S2R R3, SR_TID.X ;  /* 0x0000000000037919 */ /* 0x000e220000002100 */
[----:B------:R-:W0:Y:S08]  /*04d0*/  S2UR UR4, SR_CTAID.X ;  /* 0x00000000000479c3 */ /* 0x000e300000002500 */
[----:B------:R-:W0:Y:S02]  /*04e0*/  LDC R0, c[0x0][0x360] ;  /* 0x0000d800ff007b82 */ /* 0x000e240000000800 */
[----:B0-----:R-:W-:-:S05]  /*04f0*/  IMAD R0, R0, UR4, R3 ;  /* 0x0000000400007c24 */ /* 0x001fca000f8e0203 */
[----:B------:R-:W-:-:S13]  /*0500*/  ISETP.NE.AND P0, PT, R0, 0x3, PT ;  /* 0x000000030000780c */ /* 0x000fda0003f05270 */
[----:B------:R-:W-:Y:S05]  /*0510*/  @P0 EXIT ;  /* 0x000000000000094d */ /* 0x000fea0003800000 */
[----:B------:R-:W0:Y:S01]  /*0520*/  LDCU UR4, c[0x0][0x380] ;  /* 0x00007000ff0477ac */ /* 0x000e220008000800 */
[----:B-1----:R-:W1:Y:S01]  /*0530*/  LDC.64 R10, c[0x0][0x398] ;  /* 0x0000e600ff0a7b82 */ /* 0x002e620000000a00 */
[----:B------:R-:W-:Y:S01]  /*0540*/  UMOV UR5, 0x3fe62e42 ;  /* 0x3fe62e4200057882 */ /* 0x000fe20000000000 */
[----:B0-----:R-:W-:-:S09]  /*0550*/  UIADD3 UR4, UPT, UPT, UR4, -0x14, URZ ;  /* 0xffffffec04047890 */ /* 0x001fd2000fffe0ff */
[----:B------:R-:W0:Y:S01]  /*0560*/  I2F.F64 R2, UR4 ;  /* 0x0000000400027d12 */ /* 0x000e220008201c00 */
[----:B------:R-:W-:Y:S01]  /*0570*/  UMOV UR4, 0xfefa39ef ;  /* 0xfefa39ef00047882 */ /* 0x000fe20000000000 */
[----:B0-----:R-:W-:-:S08]  /*0580*/  DMUL R4, R2, -0.5 ;  /* 0xbfe0000002047828 */ /* 0x001fd00000000000 */
[----:B------:R-:W-:-:S08]  /*0590*/  DMUL R4, R4, 0.125 ;  /* 0x3fc0000004047828 */ /* 0x000fd00000000000 */
[----:B------:R-:W-:Y:S01]  /*05a0*/  DMUL R2, R2, R4 ;  /* 0x0000000402027228 */ /* 0x000fe20000000000 */
[----:B------:R-:W-:Y:S01]  /*05b0*/  HFMA2 R5, -RZ, RZ, 1.9912109375, 0.00128841400146484375 ;  /* 0x3ff71547ff057431 */ /* 0x000fe200000001ff */
[----:B------:R-:W-:-:S06]  /*05c0*/  MOV R4, 0x652b82fe ;  /* 0x652b82fe00047802 */ /* 0x000fcc0000000f00 */
[----:B------:R-:W-:-:S08]  /*05d0*/  DMUL R2, R2, 0.125 ;  /* 0x3fc0000002027828 */ /* 0x000fd00000000000 */
[----:B------:R-:W-:Y:S02]  /*05e0*/  DFMA R4, R2, R4, 6.75539944105574400000e+15 ;  /* 0x433800000204742b */ /* 0x000fe40000000004 */
[----:B------:R-:W-:-:S06]  /*05f0*/  FSETP.GEU.AND P0, PT, |R3|, 4.1917929649353027344, PT ;  /* 0x4086232b0300780b */ /* 0x000fcc0003f0e200 */
[----:B------:R-:W-:-:S08]  /*0600*/  DADD R6, R4, -6.75539944105574400000e+15 ;  /* 0xc338000004067429 */ /* 0x000fd00000000000 */
[----:B------:R-:W-:Y:S01]  /*0610*/  DFMA R8, R6, -UR4, R2 ;  /* 0x8000000406087c2b */ /* 0x000fe20008000002 */
[----:B------:R-:W-:Y:S01]  /*0620*/  UMOV UR4, 0x3b39803f ;  /* 0x3b39803f00047882 */ /* 0x000fe20000000000 */
[----:B------:R-:W-:-:S06]  /*0630*/  UMOV UR5, 0x3c7abc9e ;  /* 0x3c7abc9e00057882 */ /* 0x000fcc0000000000 */
[----:B------:R-:W-:Y:S01]  /*0640*/  DFMA R6, R6, -UR4, R8 ;  /* 0x8000000406067c2b */ /* 0x000fe20008000008 */
[----:B------:R-:W-:Y:S01]  /*0650*/  UMOV UR4, 0x69ce2bdf ;  /* 0x69ce2bdf00047882 */ /* 0x000fe20000000000 */
[----:B------:R-:W-:Y:S01]  /*0660*/  IMAD.MOV.U32 R8, RZ, RZ, -0x35dec16 ;  /* 0xfca213eaff087424 */ /* 0x000fe200078e00ff */
[----:B------:R-:W-:Y:S01]  /*0670*/  MOV R9, 0x3e928af3 ;  /* 0x3e928af300097802 */ /* 0x000fe20000000f00 */
[----:B------:R-:W-:-:S05]  /*0680*/  UMOV UR5, 0x3e5ade15 ;  /* 0x3e5ade1500057882 */ /* 0x000fca0000000000 */
[----:B------:R-:W-:Y:S01]  /*0690*/  DFMA R8, R6, UR4, R8 ;  /* 0x0000000406087c2b */ /* 0x000fe20008000008 */
[----:B------:R-:W-:Y:S01]  /*06a0*/  UMOV UR4, 0x62401315 ;  /* 0x6240131500047882 */ /* 0x000fe20000000000 */
[----:B------:R-:W-:-:S06]  /*06b0*/  UMOV UR5, 0x3ec71dee ;  /* 0x3ec71dee00057882 */ /* 0x000fcc0000000000 */
[----:B------:R-:W-:Y:S01]  /*06c0*/  DFMA R8, R6, R8, UR4 ;  /* 0x0000000406087e2b */ /* 0x000fe20008000008 */
        /* <DEDUP_REMOVED lines=20> */
[----:B------:R-:W-:-:S08]  /*0810*/  DFMA R8, R6, R8, UR4 ;  /* 0x0000000406087e2b */ /* 0x000fd00008000008 */
[----:B------:R-:W-:-:S08]  /*0820*/  DFMA R8, R6, R8, 1 ;  /* 0x3ff000000608742b */ /* 0x000fd00000000008 */
[----:B------:R-:W-:-:S10]  /*0830*/  DFMA R8, R6, R8, 1 ;  /* 0x3ff000000608742b */ /* 0x000fd40000000008 */
[----:B------:R-:W-:Y:S01]  /*0840*/  LEA R7, R4, R9, 0x14 ;  /* 0x0000000904077211 */ /* 0x000fe200078ea0ff */
[----:B------:R-:W-:Y:S01]  /*0850*/  IMAD.MOV.U32 R6, RZ, RZ, R8 ;  /* 0x000000ffff067224 */ /* 0x000fe200078e0008 */
[----:B-1----:R-:W-:Y:S06]  /*0860*/  @!P0 BRA `(.L_x_24) ;  /* 0x0000000000348947 */ /* 0x002fec0003800000 */
[----:B------:R-:W-:Y:S01]  /*0870*/  FSETP.GEU.AND P1, PT, |R3|, 4.2275390625, PT ;  /* 0x408748000300780b */ /* 0x000fe20003f2e200 */
[C---:B------:R-:W-:Y:S02]  /*0880*/  DADD R6, R2.reuse, +INF ;  /* 0x7ff0000002067429 */ /* 0x040fe40000000000 */
[----:B------:R-:W-:-:S08]  /*0890*/  DSETP.GEU.AND P0, PT, R2, RZ, PT ;  /* 0x000000ff0200722a */ /* 0x000fd00003f0e000 */
[----:B------:R-:W-:Y:S02]  /*08a0*/  FSEL R6, R6, RZ, P0 ;  /* 0x000000ff06067208 */ /* 0x000fe40000000000 */
[----:B------:R-:W-:Y:S01]  /*08b0*/  FSEL R7, R7, RZ, P0 ;  /* 0x000000ff07077208 */ /* 0x000fe20000000000 */
[----:B------:R-:W-:Y:S06]  /*08c0*/  @P1 BRA `(.L_x_24) ;  /* 0x00000000001c1947 */ /* 0x000fec0003800000 */
[----:B------:R-:W-:Y:S02]  /*08d0*/  LEA.HI R0, R4, R4, RZ, 0x1 ;  /* 0x0000000404007211 */ /* 0x000fe400078f08ff */
[----:B------:R-:W-:Y:S02]  /*08e0*/  MOV R6, RZ ;  /* 0x000000ff00067202 */ /* 0x000fe40000000f00 */
[----:B------:R-:W-:-:S04]  /*08f0*/  SHF.R.S32.HI R3, RZ, 0x1, R0 ;  /* 0x00000001ff037819 */ /* 0x000fc80000011400 */
[----:B------:R-:W-:Y:S02]  /*0900*/  IADD3 R4, PT, PT, R4, -R3, RZ ;  /* 0x8000000304047210 */ /* 0x000fe40007ffe0ff */
[----:B------:R-:W-:Y:S02]  /*0910*/  LEA R9, R3, R9, 0x14 ;  /* 0x0000000903097211 */ /* 0x000fe400078ea0ff */
[----:B------:R-:W-:-:S06]  /*0920*/  LEA R7, R4, 0x3ff00000, 0x14 ;  /* 0x3ff0000004077811 */ /* 0x000fcc00078ea0ff */
[----:B------:R-:W-:-:S11]  /*0930*/  DMUL R6, R8, R6 ;  /* 0x0000000608067228 */ /* 0x000fd60000000000 */
.L_x_24:
[----:B------:R-:W0:Y:S02]  /*0940*/  F2F.F32.F64 R7, R6 ;  /* 0x0000000600077310 */ /* 0x000e240000301000 */
[----:B0-----:R-:W-:Y:S01]  /*0950*/  STG.E desc[UR6][R10.64+0xc], R7 ;  /* 0x00000c070a007986 */ /* 0x001fe2000c101906 */
[----:B------:R-:W-:Y:S05]  /*0960*/  EXIT ;  /* 0x000000000000794d */ /* 0x000fea0003800000 */
.L_x_25:
        /* <DEDUP_REMOVED lines=9> */
.L_x_38:


//--------------------- .text._Z6ezinctiPfS_S_    --------------------------
	.section	.text._Z6ezinctiPfS_S_,"ax",@progbits
	.align	128
        .global         _Z6ezinctiPfS_S_
        .type           _Z6ezinctiPfS_S_,@function
        .size           _Z6ezinctiPfS_S_,(.L_x_39 - _Z6ezinctiPfS_S_)
        .other          _Z6ezinctiPfS_S_,@"STO_CUDA_ENTRY STV_DEFAULT"
_Z6ezinctiPfS_S_:
.text._Z6ezinctiPfS_S_:
[----:B------:R-:W-:Y:S01]  /*0000*/  LDC R1, c[0x0][0x37c] ;  /* 0x0000df00ff017b82 */ /* 0x000fe20000000800 */
[----:B------:R-:W0:Y:S07]  /*0010*/  S2R R3, SR_TID.X ;  /* 0x0000000000037919 */ /* 0x000e2e0000002100 */
[----:B------:R-:W1:Y:S01]  /*0020*/  S2UR UR4, SR_CTAID.X ;  /* 0x00000000000479c3 */ /* 0x000e620000002500 */
[----:B------:R-:W1:Y:S01]  /*0030*/  LDCU UR5, c[0x0][0x360] ;  /* 0x00006c00ff0577ac */ /* 0x000e620008000800 */
[----:B------:R-:W-:Y:S01]  /*0040*/  BSSY.RECONVERGENT B0, `(.L_x_26) ;  /* 0x000001e000007945 */ /* 0x000fe20003800200 */
[----:B------:R-:W2:Y:S05]  /*0050*/  LDCU.64 UR6, c[0x0][0x358] ;  /* 0x00006b00ff0677ac */ /* 0x000eaa0008000a00 */
[----:B------:R-:W3:Y:S01]  /*0060*/  LDC R0, c[0x0][0x380] ;  /* 0x0000e000ff007b82 */ /* 0x000ee20000000800 */
[----:B-1----:R-:W-:-:S06]  /*0070*/  UIMAD UR4, UR4, UR5, URZ ;  /* 0x00000005040472a4 */ /* 0x002fcc000f8e02ff */
[C---:B0-----:R-:W-:Y:S02]  /*0080*/  IADD3 R2, PT, PT, R3.reuse, UR4, RZ ;  /* 0x0000000403027c10 */ /* 0x041fe4000fffe0ff */
[----:B------:R-:W-:Y:S02]  /*0090*/  IADD3 R4, PT, PT, -R3, RZ, RZ ;  /* 0x000000ff03047210 */ /* 0x000fe40007ffe1ff */
[----:B------:R-:W-:Y:S02]  /*00a0*/  IADD3 R3, PT, PT, R2, 0x1, RZ ;  /* 0x0000000102037810 */ /* 0x000fe40007ffe0ff */
[----:B---3--:R-:W-:Y:S02]  /*00b0*/  IADD3 R5, PT, PT, R0, -0x1, RZ ;  /* 0xffffffff00057810 */ /* 0x008fe40007ffe0ff */
[----:B------:R-:W-:Y:S02]  /*00c0*/  ISETP.GE.AND P2, PT, R3, R0, PT ;  /* 0x000000000300720c */ /* 0x000fe40003f46270 */
[----:B------:R-:W-:-:S02]  /*00d0*/  ISETP.NE.AND P0, PT, R4, UR4, PT ;  /* 0x0000000404007c0c */ /* 0x000fc4000bf05270 */
[----:B------:R-:W-:-:S09]  /*00e0*/  ISETP.NE.AND P1, PT, R2, R5, PT ;  /* 0x000000050200720c */ /* 0x000fd20003f25270 */
[----:B--2---:R-:W-:Y:S05]  /*00f0*/  @P2 BRA `(.L_x_27) ;  /* 0x0000000000482947 */ /* 0x004fea0003800000 */
[----:B------:R-:W0:Y:S08]  /*0100*/  LDC R16, c[0x0][0x370] ;  /* 0x0000dc00ff107b82 */ /* 0x000e300000000800 */
[----:B------:R-:W1:Y:S08]  /*0110*/  LDC.64 R4, c[0x0][0x388] ;  /* 0x0000e200ff047b82 */ /* 0x000e700000000a00 */
[----:B------:R-:W2:Y:S01]  /*0120*/  LDC.64 R6, c[0x0][0x390] ;  /* 0x0000e400ff067b82 */ /* 0x000ea20000000a00 */
[----:B0-----:R-:W-:-:S07]  /*0130*/  IMAD R16, R16, UR5, RZ ;  /* 0x0000000510107c24 */ /* 0x001fce000f8e02ff */
.L_x_28:
[----:B--2---:R-:W-:-:S04]  /*0140*/  IMAD.WIDE R10, R3, 0x4, R6 ;  /* 0x00000004030a7825 */ /* 0x004fc800078e0206 */
[----:B01----:R-:W-:Y:S01]  /*0150*/  IMAD.WIDE R8, R3, 0x4, R4 ;  /* 0x0000000403087825 */ /* 0x003fe200078e0204 */
[----:B------:R-:W2:Y:S04]  /*0160*/  LDG.E R12, desc[UR6][R10.64+-0x4] ;  /* 0xfffffc060a0c7981 */ /* 0x000ea8000c1e1900 */
[----:B------:R-:W2:Y:S04]  /*0170*/  LDG.E R13, desc[UR6][R10.64] ;  /* 0x000000060a0d7981 */ /* 0x000ea8000c1e1900 */
[----:B------:R-:W3:Y:S01]  /*0180*/  LDG.E R14, desc[UR6][R8.64] ;  /* 0x00000006080e7981 */ /* 0x000ee2000c1e1900 */
[----:B------:R-:W-:-:S04]  /*0190*/  IADD3 R3, PT, PT, R16, R3, RZ ;  /* 0x0000000310037210 */ /* 0x000fc80007ffe0ff */
[----:B------:R-:W-:Y:S01]  /*01a0*/  ISETP.GE.AND P2, PT, R3, R0, PT ;  /* 0x000000000300720c */ /* 0x000fe20003f46270 */
[----:B--2---:R-:W-:Y:S01]  /*01b0*/  FADD R17, R12, -R13 ;  /* 0x8000000d0c117221 */ /* 0x004fe20000000000 */
[----:B---3--:R-:W-:Y:S08]  /*01c0*/  F2F.F64.F32 R14, R14 ;  /* 0x0000000e000e7310 */ /* 0x008ff00000201800 */
[----:B------:R-:W0:Y:S02]  /*01d0*/  F2F.F64.F32 R12, R17 ;  /* 0x00000011000c7310 */ /* 0x000e240000201800 */
[----:B0-----:R-:W-:-:S10]  /*01e0*/  DFMA R12, R12, 0.5, R14 ;  /* 0x3fe000000c0c782b */ /* 0x001fd4000000000e */
[----:B------:R-:W0:Y:S02]  /*01f0*/  F2F.F32.F64 R13, R12 ;  /* 0x0000000c000d7310 */ /* 0x000e240000301000 */
[----:B0-----:R0:W-:Y:S01]  /*0200*/  STG.E desc[UR6][R8.64], R13 ;  /* 0x0000000d08007986 */ /* 0x0011e2000c101906 */
[----:B------:R-:W-:Y:S05]  /*0210*/  @!P2 BRA `(.L_x_28) ;  /* 0xfffffffc00c8a947 */ /* 0x000fea000383ffff */
.L_x_27:
[----:B------:R-:W-:Y:S05]  /*0220*/  BSYNC.RECONVERGENT B0 ;  /* 0x0000000000007941 */ /* 0x000fea0003800200 */
.L_x_26:
[----:B------:R-:W-:Y:S04]  /*0230*/  BSSY.RECONVERGENT B0, `(.L_x_29) ;  /* 0x000000a000007945 */ /* 0x000fe80003800200 */
[----:B------:R-:W-:Y:S05]  /*0240*/  @P0 BRA `(.L_x_30) ;  /* 0x0000000000200947 */ /* 0x000fea0003800000 */
[----:B------:R-:W1:Y:S02]  /*0250*/  LDC.64 R4, c[0x0][0x398] ;  /* 0x0000e600ff047b82 */ /* 0x000e640000000a00 */
[----:B-1----:R-:W2:Y:S06]  /*0260*/  LDG.E R3, desc[UR6][R4.64] ;  /* 0x0000000604037981 */ /* 0x002eac000c1e1900 */
[----:B------:R-:W2:Y:S02]  /*0270*/  LDC.64 R6, c[0x0][0x388] ;  /* 0x0000e200ff067b82 */ /* 0x000ea40000000a00 */
[----:B--2---:R1:W-:Y:S04]  /*0280*/  STG.E desc[UR6][R6.64], R3 ;  /* 0x0000000306007986 */ /* 0x0043e8000c101906 */
[----:B0-----:R-:W2:Y:S04]  /*0290*/  LDG.E R9, desc[UR6][R4.64+0x4] ;  /* 0x0000040604097981 */ /* 0x001ea8000c1e1900 */
[----:B--2---:R1:W-:Y:S04]  /*02a0*/  STG.E desc[UR6][R4.64], R9 ;  /* 0x0000000904007986 */ /* 0x0043e8000c101906 */
[----:B------:R-:W2:Y:S04]  /*02b0*/  LDG.E R11, desc[UR6][R6.64+0x4] ;  /* 0x00000406060b7981 */ /* 0x000ea8000c1e1900 */
[----:B--2---:R1:W-:Y:S02]  /*02c0*/  STG.E desc[UR6][R4.64+0x4], R11 ;  /* 0x0000040b04007986 */ /* 0x0043e4000c101906 */
.L_x_30:
[----:B------:R-:W-:Y:S05]  /*02d0*/  BSYNC.RECONVERGENT B0 ;  /* 0x0000000000007941 */ /* 0x000fea0003800200 */
.L_x_29:
[----:B------:R-:W-:Y:S05]  /*02e0*/  @P1 EXIT ;  /* 0x000000000000194d */ /* 0x000fea0003800000 */
[----:B-1----:R-:W0:Y:S08]  /*02f0*/  LDC.64 R6, c[0x0][0x398] ;  /* 0x0000e600ff067b82 */ /* 0x002e300000000a00 */
[----:B------:R-:W1:Y:S01]  /*0300*/  LDC.64 R4, c[0x0][0x388] ;  /* 0x0000e200ff047b82 */ /* 0x000e620000000a00 */
[----:B0-----:R-:W2:Y:S01]  /*0310*/  LDG.E R9, desc[UR6][R6.64+0xc] ;  /* 0x00000c0606097981 */ /* 0x001ea2000c1e1900 */
[----:B-1----:R-:W-:-:S05]  /*0320*/  IMAD.WIDE R2, R2, 0x4, R4 ;  /* 0x0000000402027825 */ /* 0x002fca00078e0204 */
[----:B--2---:R-:W-:Y:S04]  /*0330*/  STG.E desc[UR6][R2.64], R9 ;  /* 0x0000000902007986 */ /* 0x004fe8000c101906 */
[----:B------:R-:W2:Y:S01]  /*0340*/  LDG.E R11, desc[UR6][R6.64+0x8] ;  /* 0x00000806060b7981 */ /* 0x000ea2000c1e1900 */
[----:B------:R-:W-:-:S03]  /*0350*/  IMAD.WIDE R4, R0, 0x4, R4 ;  /* 0x0000000400047825 */ /* 0x000fc600078e0204 */
[----:B--2---:R-:W-:Y:S04]  /*0360*/  STG.E desc[UR6][R6.64+0xc], R11 ;  /* 0x00000c0b06007986 */ /* 0x004fe8000c101906 */
[----:B------:R-:W2:Y:S04]  /*0370*/  LDG.E R5, desc[UR6][R4.64+-0x8] ;  /* 0xfffff80604057981 */ /* 0x000ea8000c1e1900 */
[----:B--2---:R-:W-:Y:S01]  /*0380*/  STG.E desc[UR6][R6.64+0x8], R5 ;  /* 0x0000080506007986 */ /* 0x004fe2000c101906 */
[----:B------:R-:W-:Y:S05]  /*0390*/  EXIT ;  /* 0x000000000000794d */ /* 0x000fea0003800000 */
.L_x_31:
        /* <DEDUP_REMOVED lines=14> */
.L_x_39:


//--------------------- .nv.shared.reserved.0     --------------------------
	.section	.nv.shared.reserved.0,"aw",@nobits
	.weak		__nv_reservedSMEM_offset_0_alias
	.size		__nv_reservedSMEM_offset_0_alias, 0, 64
	.other		__nv_reservedSMEM_offset_0_alias,@"STO_CUDA_RESERVED_SHARED STV_DEFAULT"
__nv_reservedSMEM_offset_0_alias:
	.zero		0
	.zero		64


//--------------------- .nv.constant0._Z6incthyiiiPfS_ --------------------------
	.section	.nv.constant0._Z6incthyiiiPfS_,"a",@progbits
	.sectionflags	@""
	.align	4
.nv.constant0._Z6incthyiiiPfS_:
	.zero		928


//--------------------- .nv.constant0._Z6incthxiiiPfS_ --------------------------
	.section	.nv.constant0._Z6incthxiiiPfS_,"a",@progbits
	.sectionflags	@""
	.align	4
.nv.constant0._Z6incthxiiiPfS_:
	.zero		928


//--------------------- .nv.constant0._Z6hfieldiiP7pmlayerPfS1_S1_S1_S1_ --------------------------
	.section	.nv.constant0._Z6hfieldiiP7pmlayerPfS1_S1_S1_S1_,"a",@progbits
	.sectionflags	@""
	.align	4
.nv.constant0._Z6hfieldiiP7pmlayerPfS1_S1_S1_S1_:
	.zero		952


//--------------------- .nv.constant0._Z6hxinctiPfS_ --------------------------
	.section	.nv.constant0._Z6hxinctiPfS_,"a",@progbits
	.sectionflags	@""
	.align	4
.nv.constant0._Z6hxinctiPfS_:
	.zero		920


//--------------------- .nv.constant0._Z6efieldiiPfS_S_ --------------------------
	.section	.nv.constant0._Z6efieldiiPfS_S_,"a",@progbits
	.sectionflags	@""
	.align	4
.nv.constant0._Z6efieldiiPfS_S_:
	.zero		928


//--------------------- .nv.constant0._Z6inctdziiiPfS_ --------------------------
	.section	.nv.constant0._Z6inctdziiiPfS_,"a",@progbits
	.sectionflags	@""
	.align	4
.nv.constant0._Z6inctdziiiPfS_:
	.zero		928


//--------------------- .nv.constant0._Z6dfieldiiiP7pmlayerPfS1_S1_S1_ --------------------------
	.section	.nv.constant0._Z6dfieldiiiP7pmlayerPfS1_S1_S1_,"a",@progbits
	.sectionflags	@""
	.align	4
.nv.constant0._Z6dfieldiiiP7pmlayerPfS1_S1_S1_:
	.zero		952


//--------------------- .nv.constant0._Z6ezinctiPfS_S_ --------------------------
	.section	.nv.constant0._Z6ezinctiPfS_S_,"a",@progbits
	.sectionflags	@""
	.align	4
.nv.constant0._Z6ezinctiPfS_S_:
	.zero		928


//--------------------- SYMBOLS --------------------------

	.type		.nv.reservedSmem.offset0,@object
	.size		.nv.reservedSmem.offset0,0x4
